//
// Generated by NVIDIA NVVM Compiler
//
// Compiler Build ID: CL-36424714
// Cuda compilation tools, release 13.0, V13.0.88
// Based on NVVM 20.0.0
//

.version 9.0
.target sm_100
.address_size 64

	// .globl	_Z10cudaConv2DPdS_S_iiii

.visible .entry _Z10cudaConv2DPdS_S_iiii(
	.param .u64 .ptr .align 1 _Z10cudaConv2DPdS_S_iiii_param_0,
	.param .u64 .ptr .align 1 _Z10cudaConv2DPdS_S_iiii_param_1,
	.param .u64 .ptr .align 1 _Z10cudaConv2DPdS_S_iiii_param_2,
	.param .u32 _Z10cudaConv2DPdS_S_iiii_param_3,
	.param .u32 _Z10cudaConv2DPdS_S_iiii_param_4,
	.param .u32 _Z10cudaConv2DPdS_S_iiii_param_5,
	.param .u32 _Z10cudaConv2DPdS_S_iiii_param_6
)
{
	.reg .pred 	%p<14>;
	.reg .b32 	%r<50>;
	.reg .b32 	%f<20>;
	.reg .b64 	%rd<26>;
	.reg .b64 	%fd<117>;

	ld.param.u64 	%rd6, [_Z10cudaConv2DPdS_S_iiii_param_0];
	ld.param.u64 	%rd7, [_Z10cudaConv2DPdS_S_iiii_param_1];
	ld.param.u32 	%r24, [_Z10cudaConv2DPdS_S_iiii_param_3];
	ld.param.u32 	%r25, [_Z10cudaConv2DPdS_S_iiii_param_6];
	cvta.to.global.u64 	%rd1, %rd7;
	cvta.to.global.u64 	%rd2, %rd6;
	mov.u32 	%r1, %tid.x;
	mov.u32 	%r2, %tid.y;
	mov.u32 	%r3, %ctaid.x;
	setp.lt.s32 	%p1, %r25, 1;
	mov.f32 	%f19, 0f00000000;
	@%p1 bra 	$L__BB0_17;
	and.b32  	%r4, %r25, 15;
	and.b32  	%r5, %r25, 7;
	and.b32  	%r6, %r25, 2147483632;
	and.b32  	%r7, %r25, 3;
	neg.s32 	%r8, %r6;
	mov.f64 	%fd116, 0d0000000000000000;
	mov.b32 	%r43, 0;
$L__BB0_2:
	setp.lt.u32 	%p2, %r25, 16;
	add.s32 	%r28, %r43, %r1;
	mad.lo.s32 	%r10, %r28, %r24, %r2;
	mad.lo.s32 	%r29, %r25, %r3, %r43;
	mul.lo.s32 	%r11, %r29, %r25;
	mov.b32 	%r48, 0;
	@%p2 bra 	$L__BB0_5;
	mov.u32 	%r44, %r11;
	mov.u32 	%r45, %r10;
	mov.u32 	%r46, %r8;
$L__BB0_4:
	.pragma "nounroll";
	mul.wide.s32 	%rd8, %r45, 8;
	add.s64 	%rd9, %rd2, %rd8;
	mul.wide.s32 	%rd10, %r44, 8;
	add.s64 	%rd11, %rd1, %rd10;
	ld.global.f64 	%fd18, [%rd9];
	ld.global.f64 	%fd19, [%rd11];
	fma.rn.f64 	%fd20, %fd18, %fd19, %fd116;
	ld.global.f64 	%fd21, [%rd9+8];
	ld.global.f64 	%fd22, [%rd11+8];
	fma.rn.f64 	%fd23, %fd21, %fd22, %fd20;
	ld.global.f64 	%fd24, [%rd9+16];
	ld.global.f64 	%fd25, [%rd11+16];
	fma.rn.f64 	%fd26, %fd24, %fd25, %fd23;
	ld.global.f64 	%fd27, [%rd9+24];
	ld.global.f64 	%fd28, [%rd11+24];
	fma.rn.f64 	%fd29, %fd27, %fd28, %fd26;
	ld.global.f64 	%fd30, [%rd9+32];
	ld.global.f64 	%fd31, [%rd11+32];
	fma.rn.f64 	%fd32, %fd30, %fd31, %fd29;
	ld.global.f64 	%fd33, [%rd9+40];
	ld.global.f64 	%fd34, [%rd11+40];
	fma.rn.f64 	%fd35, %fd33, %fd34, %fd32;
	ld.global.f64 	%fd36, [%rd9+48];
	ld.global.f64 	%fd37, [%rd11+48];
	fma.rn.f64 	%fd38, %fd36, %fd37, %fd35;
	ld.global.f64 	%fd39, [%rd9+56];
	ld.global.f64 	%fd40, [%rd11+56];
	fma.rn.f64 	%fd41, %fd39, %fd40, %fd38;
	ld.global.f64 	%fd42, [%rd9+64];
	ld.global.f64 	%fd43, [%rd11+64];
	fma.rn.f64 	%fd44, %fd42, %fd43, %fd41;
	ld.global.f64 	%fd45, [%rd9+72];
	ld.global.f64 	%fd46, [%rd11+72];
	fma.rn.f64 	%fd47, %fd45, %fd46, %fd44;
	ld.global.f64 	%fd48, [%rd9+80];
	ld.global.f64 	%fd49, [%rd11+80];
	fma.rn.f64 	%fd50, %fd48, %fd49, %fd47;
	ld.global.f64 	%fd51, [%rd9+88];
	ld.global.f64 	%fd52, [%rd11+88];
	fma.rn.f64 	%fd53, %fd51, %fd52, %fd50;
	ld.global.f64 	%fd54, [%rd9+96];
	ld.global.f64 	%fd55, [%rd11+96];
	fma.rn.f64 	%fd56, %fd54, %fd55, %fd53;
	ld.global.f64 	%fd57, [%rd9+104];
	ld.global.f64 	%fd58, [%rd11+104];
	fma.rn.f64 	%fd59, %fd57, %fd58, %fd56;
	ld.global.f64 	%fd60, [%rd9+112];
	ld.global.f64 	%fd61, [%rd11+112];
	fma.rn.f64 	%fd62, %fd60, %fd61, %fd59;
	ld.global.f64 	%fd63, [%rd9+120];
	ld.global.f64 	%fd64, [%rd11+120];
	fma.rn.f64 	%fd116, %fd63, %fd64, %fd62;
	add.s32 	%r46, %r46, 16;
	add.s32 	%r45, %r45, 16;
	add.s32 	%r44, %r44, 16;
	setp.ne.s32 	%p3, %r46, 0;
	mov.u32 	%r48, %r6;
	@%p3 bra 	$L__BB0_4;
$L__BB0_5:
	setp.eq.s32 	%p4, %r4, 0;
	@%p4 bra 	$L__BB0_15;
	add.s32 	%r30, %r4, -1;
	setp.lt.u32 	%p5, %r30, 7;
	@%p5 bra 	$L__BB0_8;
	add.s32 	%r31, %r10, %r48;
	mul.wide.s32 	%rd12, %r31, 8;
	add.s64 	%rd13, %rd2, %rd12;
	ld.global.f64 	%fd66, [%rd13];
	add.s32 	%r32, %r48, %r11;
	mul.wide.s32 	%rd14, %r32, 8;
	add.s64 	%rd15, %rd1, %rd14;
	ld.global.f64 	%fd67, [%rd15];
	fma.rn.f64 	%fd68, %fd66, %fd67, %fd116;
	ld.global.f64 	%fd69, [%rd13+8];
	ld.global.f64 	%fd70, [%rd15+8];
	fma.rn.f64 	%fd71, %fd69, %fd70, %fd68;
	ld.global.f64 	%fd72, [%rd13+16];
	ld.global.f64 	%fd73, [%rd15+16];
	fma.rn.f64 	%fd74, %fd72, %fd73, %fd71;
	ld.global.f64 	%fd75, [%rd13+24];
	ld.global.f64 	%fd76, [%rd15+24];
	fma.rn.f64 	%fd77, %fd75, %fd76, %fd74;
	ld.global.f64 	%fd78, [%rd13+32];
	ld.global.f64 	%fd79, [%rd15+32];
	fma.rn.f64 	%fd80, %fd78, %fd79, %fd77;
	ld.global.f64 	%fd81, [%rd13+40];
	ld.global.f64 	%fd82, [%rd15+40];
	fma.rn.f64 	%fd83, %fd81, %fd82, %fd80;
	ld.global.f64 	%fd84, [%rd13+48];
	ld.global.f64 	%fd85, [%rd15+48];
	fma.rn.f64 	%fd86, %fd84, %fd85, %fd83;
	ld.global.f64 	%fd87, [%rd13+56];
	ld.global.f64 	%fd88, [%rd15+56];
	fma.rn.f64 	%fd116, %fd87, %fd88, %fd86;
	add.s32 	%r48, %r48, 8;
$L__BB0_8:
	setp.eq.s32 	%p6, %r5, 0;
	@%p6 bra 	$L__BB0_15;
	add.s32 	%r33, %r5, -1;
	setp.lt.u32 	%p7, %r33, 3;
	@%p7 bra 	$L__BB0_11;
	add.s32 	%r34, %r10, %r48;
	mul.wide.s32 	%rd16, %r34, 8;
	add.s64 	%rd17, %rd2, %rd16;
	ld.global.f64 	%fd90, [%rd17];
	add.s32 	%r35, %r48, %r11;
	mul.wide.s32 	%rd18, %r35, 8;
	add.s64 	%rd19, %rd1, %rd18;
	ld.global.f64 	%fd91, [%rd19];
	fma.rn.f64 	%fd92, %fd90, %fd91, %fd116;
	ld.global.f64 	%fd93, [%rd17+8];
	ld.global.f64 	%fd94, [%rd19+8];
	fma.rn.f64 	%fd95, %fd93, %fd94, %fd92;
	ld.global.f64 	%fd96, [%rd17+16];
	ld.global.f64 	%fd97, [%rd19+16];
	fma.rn.f64 	%fd98, %fd96, %fd97, %fd95;
	ld.global.f64 	%fd99, [%rd17+24];
	ld.global.f64 	%fd100, [%rd19+24];
	fma.rn.f64 	%fd116, %fd99, %fd100, %fd98;
	add.s32 	%r48, %r48, 4;
$L__BB0_11:
	setp.eq.s32 	%p8, %r7, 0;
	@%p8 bra 	$L__BB0_15;
	setp.eq.s32 	%p9, %r7, 1;
	add.s32 	%r36, %r10, %r48;
	mul.wide.s32 	%rd20, %r36, 8;
	add.s64 	%rd3, %rd2, %rd20;
	ld.global.f64 	%fd101, [%rd3];
	add.s32 	%r37, %r48, %r11;
	mul.wide.s32 	%rd21, %r37, 8;
	add.s64 	%rd4, %rd1, %rd21;
	ld.global.f64 	%fd102, [%rd4];
	fma.rn.f64 	%fd116, %fd101, %fd102, %fd116;
	@%p9 bra 	$L__BB0_15;
	setp.eq.s32 	%p10, %r7, 2;
	ld.global.f64 	%fd103, [%rd3+8];
	ld.global.f64 	%fd104, [%rd4+8];
	fma.rn.f64 	%fd116, %fd103, %fd104, %fd116;
	@%p10 bra 	$L__BB0_15;
	ld.global.f64 	%fd105, [%rd3+16];
	ld.global.f64 	%fd106, [%rd4+16];
	fma.rn.f64 	%fd116, %fd105, %fd106, %fd116;
$L__BB0_15:
	add.s32 	%r43, %r43, 1;
	setp.ne.s32 	%p11, %r43, %r25;
	@%p11 bra 	$L__BB0_2;
	cvt.rn.f32.f64 	%f19, %fd116;
$L__BB0_17:
	ld.param.u64 	%rd25, [_Z10cudaConv2DPdS_S_iiii_param_2];
	cvta.to.global.u64 	%rd22, %rd25;
	sub.s32 	%r38, %r24, %r25;
	abs.f32 	%f4, %f19;
	mul.f32 	%f5, %f4, 0f4038AA3B;
	ex2.approx.ftz.f32 	%f6, %f5;
	add.f32 	%f7, %f6, 0f3F800000;
	rcp.approx.ftz.f32 	%f8, %f7;
	fma.rn.f32 	%f9, %f8, 0fC0000000, 0f3F800000;
	setp.ge.f32 	%p12, %f4, 0f41102CB4;
	selp.f32 	%f10, 0f3F800000, %f9, %p12;
	copysign.f32 	%f11, %f19, %f10;
	mul.f32 	%f12, %f19, %f19;
	fma.rn.f32 	%f13, %f12, 0f3C80F082, 0fBD563CAE;
	fma.rn.f32 	%f14, %f13, %f12, 0f3E085941;
	fma.rn.f32 	%f15, %f14, %f12, 0fBEAAA9ED;
	fma.rn.f32 	%f16, %f15, %f12, 0f00000000;
	fma.rn.f32 	%f17, %f16, %f19, %f19;
	setp.ge.f32 	%p13, %f4, 0f3F19999A;
	selp.f32 	%f18, %f11, %f17, %p13;
	cvt.f64.f32 	%fd107, %f18;
	mad.lo.s32 	%r39, %r3, %r38, %r3;
	add.s32 	%r40, %r39, %r1;
	mad.lo.s32 	%r41, %r40, %r38, %r40;
	add.s32 	%r42, %r41, %r2;
	mul.wide.s32 	%rd23, %r42, 8;
	add.s64 	%rd24, %rd22, %rd23;
	st.global.f64 	[%rd24], %fd107;
	ret;

}
	// .globl	_Z10cudaConv3DPdS_S_iiii
.visible .entry _Z10cudaConv3DPdS_S_iiii(
	.param .u64 .ptr .align 1 _Z10cudaConv3DPdS_S_iiii_param_0,
	.param .u64 .ptr .align 1 _Z10cudaConv3DPdS_S_iiii_param_1,
	.param .u64 .ptr .align 1 _Z10cudaConv3DPdS_S_iiii_param_2,
	.param .u32 _Z10cudaConv3DPdS_S_iiii_param_3,
	.param .u32 _Z10cudaConv3DPdS_S_iiii_param_4,
	.param .u32 _Z10cudaConv3DPdS_S_iiii_param_5,
	.param .u32 _Z10cudaConv3DPdS_S_iiii_param_6
)
{
	.reg .pred 	%p<14>;
	.reg .b32 	%r<50>;
	.reg .b32 	%f<20>;
	.reg .b64 	%rd<26>;
	.reg .b64 	%fd<117>;

	ld.param.u64 	%rd6, [_Z10cudaConv3DPdS_S_iiii_param_0];
	ld.param.u64 	%rd7, [_Z10cudaConv3DPdS_S_iiii_param_1];
	ld.param.u32 	%r24, [_Z10cudaConv3DPdS_S_iiii_param_3];
	ld.param.u32 	%r25, [_Z10cudaConv3DPdS_S_iiii_param_6];
	cvta.to.global.u64 	%rd1, %rd7;
	cvta.to.global.u64 	%rd2, %rd6;
	mov.u32 	%r1, %tid.x;
	mov.u32 	%r2, %tid.y;
	mov.u32 	%r3, %ctaid.x;
	setp.lt.s32 	%p1, %r25, 1;
	mov.f32 	%f19, 0f00000000;
	@%p1 bra 	$L__BB1_17;
	and.b32  	%r4, %r25, 15;
	and.b32  	%r5, %r25, 7;
	and.b32  	%r6, %r25, 2147483632;
	and.b32  	%r7, %r25, 3;
	neg.s32 	%r8, %r6;
	mov.f64 	%fd116, 0d0000000000000000;
	mov.b32 	%r43, 0;
$L__BB1_2:
	setp.lt.u32 	%p2, %r25, 16;
	add.s32 	%r28, %r43, %r1;
	mad.lo.s32 	%r10, %r28, %r24, %r2;
	mad.lo.s32 	%r29, %r25, %r3, %r43;
	mul.lo.s32 	%r11, %r29, %r25;
	mov.b32 	%r48, 0;
	@%p2 bra 	$L__BB1_5;
	mov.u32 	%r44, %r11;
	mov.u32 	%r45, %r10;
	mov.u32 	%r46, %r8;
$L__BB1_4:
	.pragma "nounroll";
	mul.wide.s32 	%rd8, %r45, 8;
	add.s64 	%rd9, %rd2, %rd8;
	mul.wide.s32 	%rd10, %r44, 8;
	add.s64 	%rd11, %rd1, %rd10;
	ld.global.f64 	%fd18, [%rd9];
	ld.global.f64 	%fd19, [%rd11];
	fma.rn.f64 	%fd20, %fd18, %fd19, %fd116;
	ld.global.f64 	%fd21, [%rd9+8];
	ld.global.f64 	%fd22, [%rd11+8];
	fma.rn.f64 	%fd23, %fd21, %fd22, %fd20;
	ld.global.f64 	%fd24, [%rd9+16];
	ld.global.f64 	%fd25, [%rd11+16];
	fma.rn.f64 	%fd26, %fd24, %fd25, %fd23;
	ld.global.f64 	%fd27, [%rd9+24];
	ld.global.f64 	%fd28, [%rd11+24];
	fma.rn.f64 	%fd29, %fd27, %fd28, %fd26;
	ld.global.f64 	%fd30, [%rd9+32];
	ld.global.f64 	%fd31, [%rd11+32];
	fma.rn.f64 	%fd32, %fd30, %fd31, %fd29;
	ld.global.f64 	%fd33, [%rd9+40];
	ld.global.f64 	%fd34, [%rd11+40];
	fma.rn.f64 	%fd35, %fd33, %fd34, %fd32;
	ld.global.f64 	%fd36, [%rd9+48];
	ld.global.f64 	%fd37, [%rd11+48];
	fma.rn.f64 	%fd38, %fd36, %fd37, %fd35;
	ld.global.f64 	%fd39, [%rd9+56];
	ld.global.f64 	%fd40, [%rd11+56];
	fma.rn.f64 	%fd41, %fd39, %fd40, %fd38;
	ld.global.f64 	%fd42, [%rd9+64];
	ld.global.f64 	%fd43, [%rd11+64];
	fma.rn.f64 	%fd44, %fd42, %fd43, %fd41;
	ld.global.f64 	%fd45, [%rd9+72];
	ld.global.f64 	%fd46, [%rd11+72];
	fma.rn.f64 	%fd47, %fd45, %fd46, %fd44;
	ld.global.f64 	%fd48, [%rd9+80];
	ld.global.f64 	%fd49, [%rd11+80];
	fma.rn.f64 	%fd50, %fd48, %fd49, %fd47;
	ld.global.f64 	%fd51, [%rd9+88];
	ld.global.f64 	%fd52, [%rd11+88];
	fma.rn.f64 	%fd53, %fd51, %fd52, %fd50;
	ld.global.f64 	%fd54, [%rd9+96];
	ld.global.f64 	%fd55, [%rd11+96];
	fma.rn.f64 	%fd56, %fd54, %fd55, %fd53;
	ld.global.f64 	%fd57, [%rd9+104];
	ld.global.f64 	%fd58, [%rd11+104];
	fma.rn.f64 	%fd59, %fd57, %fd58, %fd56;
	ld.global.f64 	%fd60, [%rd9+112];
	ld.global.f64 	%fd61, [%rd11+112];
	fma.rn.f64 	%fd62, %fd60, %fd61, %fd59;
	ld.global.f64 	%fd63, [%rd9+120];
	ld.global.f64 	%fd64, [%rd11+120];
	fma.rn.f64 	%fd116, %fd63, %fd64, %fd62;
	add.s32 	%r46, %r46, 16;
	add.s32 	%r45, %r45, 16;
	add.s32 	%r44, %r44, 16;
	setp.ne.s32 	%p3, %r46, 0;
	mov.u32 	%r48, %r6;
	@%p3 bra 	$L__BB1_4;
$L__BB1_5:
	setp.eq.s32 	%p4, %r4, 0;
	@%p4 bra 	$L__BB1_15;
	add.s32 	%r30, %r4, -1;
	setp.lt.u32 	%p5, %r30, 7;
	@%p5 bra 	$L__BB1_8;
	add.s32 	%r31, %r10, %r48;
	mul.wide.s32 	%rd12, %r31, 8;
	add.s64 	%rd13, %rd2, %rd12;
	ld.global.f64 	%fd66, [%rd13];
	add.s32 	%r32, %r48, %r11;
	mul.wide.s32 	%rd14, %r32, 8;
	add.s64 	%rd15, %rd1, %rd14;
	ld.global.f64 	%fd67, [%rd15];
	fma.rn.f64 	%fd68, %fd66, %fd67, %fd116;
	ld.global.f64 	%fd69, [%rd13+8];
	ld.global.f64 	%fd70, [%rd15+8];
	fma.rn.f64 	%fd71, %fd69, %fd70, %fd68;
	ld.global.f64 	%fd72, [%rd13+16];
	ld.global.f64 	%fd73, [%rd15+16];
	fma.rn.f64 	%fd74, %fd72, %fd73, %fd71;
	ld.global.f64 	%fd75, [%rd13+24];
	ld.global.f64 	%fd76, [%rd15+24];
	fma.rn.f64 	%fd77, %fd75, %fd76, %fd74;
	ld.global.f64 	%fd78, [%rd13+32];
	ld.global.f64 	%fd79, [%rd15+32];
	fma.rn.f64 	%fd80, %fd78, %fd79, %fd77;
	ld.global.f64 	%fd81, [%rd13+40];
	ld.global.f64 	%fd82, [%rd15+40];
	fma.rn.f64 	%fd83, %fd81, %fd82, %fd80;
	ld.global.f64 	%fd84, [%rd13+48];
	ld.global.f64 	%fd85, [%rd15+48];
	fma.rn.f64 	%fd86, %fd84, %fd85, %fd83;
	ld.global.f64 	%fd87, [%rd13+56];
	ld.global.f64 	%fd88, [%rd15+56];
	fma.rn.f64 	%fd116, %fd87, %fd88, %fd86;
	add.s32 	%r48, %r48, 8;
$L__BB1_8:
	setp.eq.s32 	%p6, %r5, 0;
	@%p6 bra 	$L__BB1_15;
	add.s32 	%r33, %r5, -1;
	setp.lt.u32 	%p7, %r33, 3;
	@%p7 bra 	$L__BB1_11;
	add.s32 	%r34, %r10, %r48;
	mul.wide.s32 	%rd16, %r34, 8;
	add.s64 	%rd17, %rd2, %rd16;
	ld.global.f64 	%fd90, [%rd17];
	add.s32 	%r35, %r48, %r11;
	mul.wide.s32 	%rd18, %r35, 8;
	add.s64 	%rd19, %rd1, %rd18;
	ld.global.f64 	%fd91, [%rd19];
	fma.rn.f64 	%fd92, %fd90, %fd91, %fd116;
	ld.global.f64 	%fd93, [%rd17+8];
	ld.global.f64 	%fd94, [%rd19+8];
	fma.rn.f64 	%fd95, %fd93, %fd94, %fd92;
	ld.global.f64 	%fd96, [%rd17+16];
	ld.global.f64 	%fd97, [%rd19+16];
	fma.rn.f64 	%fd98, %fd96, %fd97, %fd95;
	ld.global.f64 	%fd99, [%rd17+24];
	ld.global.f64 	%fd100, [%rd19+24];
	fma.rn.f64 	%fd116, %fd99, %fd100, %fd98;
	add.s32 	%r48, %r48, 4;
$L__BB1_11:
	setp.eq.s32 	%p8, %r7, 0;
	@%p8 bra 	$L__BB1_15;
	setp.eq.s32 	%p9, %r7, 1;
	add.s32 	%r36, %r10, %r48;
	mul.wide.s32 	%rd20, %r36, 8;
	add.s64 	%rd3, %rd2, %rd20;
	ld.global.f64 	%fd101, [%rd3];
	add.s32 	%r37, %r48, %r11;
	mul.wide.s32 	%rd21, %r37, 8;
	add.s64 	%rd4, %rd1, %rd21;
	ld.global.f64 	%fd102, [%rd4];
	fma.rn.f64 	%fd116, %fd101, %fd102, %fd116;
	@%p9 bra 	$L__BB1_15;
	setp.eq.s32 	%p10, %r7, 2;
	ld.global.f64 	%fd103, [%rd3+8];
	ld.global.f64 	%fd104, [%rd4+8];
	fma.rn.f64 	%fd116, %fd103, %fd104, %fd116;
	@%p10 bra 	$L__BB1_15;
	ld.global.f64 	%fd105, [%rd3+16];
	ld.global.f64 	%fd106, [%rd4+16];
	fma.rn.f64 	%fd116, %fd105, %fd106, %fd116;
$L__BB1_15:
	add.s32 	%r43, %r43, 1;
	setp.ne.s32 	%p11, %r43, %r25;
	@%p11 bra 	$L__BB1_2;
	cvt.rn.f32.f64 	%f19, %fd116;
$L__BB1_17:
	ld.param.u64 	%rd25, [_Z10cudaConv3DPdS_S_iiii_param_2];
	sub.s32 	%r38, %r24, %r25;
	cvta.to.global.u64 	%rd22, %rd25;
	abs.f32 	%f4, %f19;
	mul.f32 	%f5, %f4, 0f4038AA3B;
	ex2.approx.ftz.f32 	%f6, %f5;
	add.f32 	%f7, %f6, 0f3F800000;
	rcp.approx.ftz.f32 	%f8, %f7;
	fma.rn.f32 	%f9, %f8, 0fC0000000, 0f3F800000;
	setp.ge.f32 	%p12, %f4, 0f41102CB4;
	selp.f32 	%f10, 0f3F800000, %f9, %p12;
	copysign.f32 	%f11, %f19, %f10;
	mul.f32 	%f12, %f19, %f19;
	fma.rn.f32 	%f13, %f12, 0f3C80F082, 0fBD563CAE;
	fma.rn.f32 	%f14, %f13, %f12, 0f3E085941;
	fma.rn.f32 	%f15, %f14, %f12, 0fBEAAA9ED;
	fma.rn.f32 	%f16, %f15, %f12, 0f00000000;
	fma.rn.f32 	%f17, %f16, %f19, %f19;
	setp.ge.f32 	%p13, %f4, 0f3F19999A;
	selp.f32 	%f18, %f11, %f17, %p13;
	cvt.f64.f32 	%fd107, %f18;
	mad.lo.s32 	%r39, %r3, %r38, %r3;
	add.s32 	%r40, %r39, %r1;
	mad.lo.s32 	%r41, %r40, %r38, %r40;
	add.s32 	%r42, %r41, %r2;
	mul.wide.s32 	%rd23, %r42, 8;
	add.s64 	%rd24, %rd22, %rd23;
	st.global.f64 	[%rd24], %fd107;
	ret;

}
	// .globl	_Z11cudaCombinePdS_S_
.visible .entry _Z11cudaCombinePdS_S_(
	.param .u64 .ptr .align 1 _Z11cudaCombinePdS_S__param_0,
	.param .u64 .ptr .align 1 _Z11cudaCombinePdS_S__param_1,
	.param .u64 .ptr .align 1 _Z11cudaCombinePdS_S__param_2
)
{
	.reg .b32 	%r<6>;
	.reg .b64 	%rd<12>;
	.reg .b64 	%fd<19>;

	ld.param.u64 	%rd1, [_Z11cudaCombinePdS_S__param_0];
	ld.param.u64 	%rd2, [_Z11cudaCombinePdS_S__param_1];
	ld.param.u64 	%rd3, [_Z11cudaCombinePdS_S__param_2];
	mov.u32 	%r1, %tid.x;
	mov.u32 	%r2, %tid.y;
	mov.u32 	%r3, %ctaid.x;
	mad.lo.s32 	%r4, %r3, 100, %r2;
	mad.lo.s32 	%r5, %r1, 10, %r4;
	cvta.to.global.u64 	%rd4, %rd1;
	cvta.to.global.u64 	%rd5, %rd3;
	mul.wide.u32 	%rd6, %r5, 8;
	add.s64 	%rd7, %rd4, %rd6;
	ld.global.f64 	%fd1, [%rd7];
	mul.wide.u32 	%rd8, %r3, 8;
	add.s64 	%rd9, %rd5, %rd8;
	ld.global.f64 	%fd2, [%rd9];
	fma.rn.f64 	%fd3, %fd1, %fd2, 0d0000000000000000;
	ld.global.f64 	%fd4, [%rd7+12800];
	ld.global.f64 	%fd5, [%rd9+128];
	fma.rn.f64 	%fd6, %fd4, %fd5, %fd3;
	ld.global.f64 	%fd7, [%rd7+25600];
	ld.global.f64 	%fd8, [%rd9+256];
	fma.rn.f64 	%fd9, %fd7, %fd8, %fd6;
	ld.global.f64 	%fd10, [%rd7+38400];
	ld.global.f64 	%fd11, [%rd9+384];
	fma.rn.f64 	%fd12, %fd10, %fd11, %fd9;
	ld.global.f64 	%fd13, [%rd7+51200];
	ld.global.f64 	%fd14, [%rd9+512];
	fma.rn.f64 	%fd15, %fd13, %fd14, %fd12;
	ld.global.f64 	%fd16, [%rd7+64000];
	ld.global.f64 	%fd17, [%rd9+640];
	fma.rn.f64 	%fd18, %fd16, %fd17, %fd15;
	cvta.to.global.u64 	%rd10, %rd2;
	add.s64 	%rd11, %rd10, %rd6;
	st.global.f64 	[%rd11], %fd18;
	ret;

}
	// .globl	_Z12cudaMeanPoolPdS_iii
.visible .entry _Z12cudaMeanPoolPdS_iii(
	.param .u64 .ptr .align 1 _Z12cudaMeanPoolPdS_iii_param_0,
	.param .u64 .ptr .align 1 _Z12cudaMeanPoolPdS_iii_param_1,
	.param .u32 _Z12cudaMeanPoolPdS_iii_param_2,
	.param .u32 _Z12cudaMeanPoolPdS_iii_param_3,
	.param .u32 _Z12cudaMeanPoolPdS_iii_param_4
)
{
	.reg .b32 	%r<13>;
	.reg .b64 	%rd<11>;
	.reg .b64 	%fd<10>;

	ld.param.u64 	%rd1, [_Z12cudaMeanPoolPdS_iii_param_0];
	ld.param.u64 	%rd2, [_Z12cudaMeanPoolPdS_iii_param_1];
	ld.param.u32 	%r1, [_Z12cudaMeanPoolPdS_iii_param_2];
	ld.param.u32 	%r2, [_Z12cudaMeanPoolPdS_iii_param_3];
	cvta.to.global.u64 	%rd3, %rd1;
	mov.u32 	%r3, %tid.x;
	mov.u32 	%r4, %tid.y;
	mov.u32 	%r5, %ctaid.x;
	mad.lo.s32 	%r6, %r2, %r5, %r3;
	mad.lo.s32 	%r7, %r6, %r1, %r4;
	mul.wide.s32 	%rd4, %r7, 8;
	add.s64 	%rd5, %rd3, %rd4;
	ld.global.f64 	%fd1, [%rd5];
	add.f64 	%fd2, %fd1, 0d0000000000000000;
	ld.global.f64 	%fd3, [%rd5+8];
	add.f64 	%fd4, %fd2, %fd3;
	mul.wide.s32 	%rd6, %r1, 8;
	add.s64 	%rd7, %rd5, %rd6;
	ld.global.f64 	%fd5, [%rd7];
	add.f64 	%fd6, %fd4, %fd5;
	ld.global.f64 	%fd7, [%rd7+8];
	add.f64 	%fd8, %fd6, %fd7;
	cvta.to.global.u64 	%rd8, %rd2;
	shr.u32 	%r8, %r1, 31;
	add.s32 	%r9, %r1, %r8;
	shr.s32 	%r10, %r9, 1;
	mul.f64 	%fd9, %fd8, 0d3FD0000000000000;
	mad.lo.s32 	%r11, %r10, %r5, %r3;
	mad.lo.s32 	%r12, %r11, %r10, %r4;
	mul.wide.s32 	%rd9, %r12, 8;
	add.s64 	%rd10, %rd8, %rd9;
	st.global.f64 	[%rd10], %fd9;
	ret;

}
	// .globl	_Z18cudaFullyConnectedPdS_S_iiii
.visible .entry _Z18cudaFullyConnectedPdS_S_iiii(
	.param .u64 .ptr .align 1 _Z18cudaFullyConnectedPdS_S_iiii_param_0,
	.param .u64 .ptr .align 1 _Z18cudaFullyConnectedPdS_S_iiii_param_1,
	.param .u64 .ptr .align 1 _Z18cudaFullyConnectedPdS_S_iiii_param_2,
	.param .u32 _Z18cudaFullyConnectedPdS_S_iiii_param_3,
	.param .u32 _Z18cudaFullyConnectedPdS_S_iiii_param_4,
	.param .u32 _Z18cudaFullyConnectedPdS_S_iiii_param_5,
	.param .u32 _Z18cudaFullyConnectedPdS_S_iiii_param_6
)
{
	.reg .pred 	%p<15>;
	.reg .b32 	%r<44>;
	.reg .b32 	%f<19>;
	.reg .b64 	%rd<63>;
	.reg .b64 	%fd<113>;

	ld.param.u64 	%rd10, [_Z18cudaFullyConnectedPdS_S_iiii_param_0];
	ld.param.u64 	%rd11, [_Z18cudaFullyConnectedPdS_S_iiii_param_1];
	ld.param.u64 	%rd12, [_Z18cudaFullyConnectedPdS_S_iiii_param_2];
	ld.param.u32 	%r24, [_Z18cudaFullyConnectedPdS_S_iiii_param_3];
	ld.param.u32 	%r25, [_Z18cudaFullyConnectedPdS_S_iiii_param_4];
	ld.param.u32 	%r26, [_Z18cudaFullyConnectedPdS_S_iiii_param_5];
	ld.param.u32 	%r27, [_Z18cudaFullyConnectedPdS_S_iiii_param_6];
	cvta.to.global.u64 	%rd1, %rd11;
	cvta.to.global.u64 	%rd2, %rd10;
	cvta.to.global.u64 	%rd3, %rd12;
	mov.u32 	%r1, %tid.x;
	mul.lo.s32 	%r28, %r25, %r24;
	mul.lo.s32 	%r2, %r28, %r26;
	setp.lt.s32 	%p1, %r2, 1;
	mov.f64 	%fd112, 0d0000000000000000;
	@%p1 bra 	$L__BB4_13;
	add.s32 	%r30, %r2, -1;
	and.b32  	%r3, %r2, 15;
	setp.lt.u32 	%p2, %r30, 15;
	mov.f64 	%fd112, 0d0000000000000000;
	mov.b32 	%r40, 0;
	@%p2 bra 	$L__BB4_4;
	and.b32  	%r40, %r2, 2147483632;
	neg.s32 	%r38, %r40;
	mul.lo.s32 	%r31, %r26, %r25;
	mul.lo.s32 	%r32, %r31, %r24;
	shl.b32 	%r6, %r32, 4;
	add.s64 	%rd61, %rd2, 64;
	mov.f64 	%fd112, 0d0000000000000000;
	mul.wide.u32 	%rd15, %r2, 8;
	mov.u32 	%r37, %r1;
$L__BB4_3:
	.pragma "nounroll";
	ld.global.f64 	%fd18, [%rd61+-64];
	mul.wide.s32 	%rd13, %r37, 8;
	add.s64 	%rd14, %rd1, %rd13;
	ld.global.f64 	%fd19, [%rd14];
	fma.rn.f64 	%fd20, %fd18, %fd19, %fd112;
	ld.global.f64 	%fd21, [%rd61+-56];
	add.s64 	%rd16, %rd14, %rd15;
	ld.global.f64 	%fd22, [%rd16];
	fma.rn.f64 	%fd23, %fd21, %fd22, %fd20;
	ld.global.f64 	%fd24, [%rd61+-48];
	add.s64 	%rd17, %rd16, %rd15;
	ld.global.f64 	%fd25, [%rd17];
	fma.rn.f64 	%fd26, %fd24, %fd25, %fd23;
	ld.global.f64 	%fd27, [%rd61+-40];
	add.s64 	%rd18, %rd17, %rd15;
	ld.global.f64 	%fd28, [%rd18];
	fma.rn.f64 	%fd29, %fd27, %fd28, %fd26;
	ld.global.f64 	%fd30, [%rd61+-32];
	add.s64 	%rd19, %rd18, %rd15;
	ld.global.f64 	%fd31, [%rd19];
	fma.rn.f64 	%fd32, %fd30, %fd31, %fd29;
	ld.global.f64 	%fd33, [%rd61+-24];
	add.s64 	%rd20, %rd19, %rd15;
	ld.global.f64 	%fd34, [%rd20];
	fma.rn.f64 	%fd35, %fd33, %fd34, %fd32;
	ld.global.f64 	%fd36, [%rd61+-16];
	add.s64 	%rd21, %rd20, %rd15;
	ld.global.f64 	%fd37, [%rd21];
	fma.rn.f64 	%fd38, %fd36, %fd37, %fd35;
	ld.global.f64 	%fd39, [%rd61+-8];
	add.s64 	%rd22, %rd21, %rd15;
	ld.global.f64 	%fd40, [%rd22];
	fma.rn.f64 	%fd41, %fd39, %fd40, %fd38;
	ld.global.f64 	%fd42, [%rd61];
	add.s64 	%rd23, %rd22, %rd15;
	ld.global.f64 	%fd43, [%rd23];
	fma.rn.f64 	%fd44, %fd42, %fd43, %fd41;
	ld.global.f64 	%fd45, [%rd61+8];
	add.s64 	%rd24, %rd23, %rd15;
	ld.global.f64 	%fd46, [%rd24];
	fma.rn.f64 	%fd47, %fd45, %fd46, %fd44;
	ld.global.f64 	%fd48, [%rd61+16];
	add.s64 	%rd25, %rd24, %rd15;
	ld.global.f64 	%fd49, [%rd25];
	fma.rn.f64 	%fd50, %fd48, %fd49, %fd47;
	ld.global.f64 	%fd51, [%rd61+24];
	add.s64 	%rd26, %rd25, %rd15;
	ld.global.f64 	%fd52, [%rd26];
	fma.rn.f64 	%fd53, %fd51, %fd52, %fd50;
	ld.global.f64 	%fd54, [%rd61+32];
	add.s64 	%rd27, %rd26, %rd15;
	ld.global.f64 	%fd55, [%rd27];
	fma.rn.f64 	%fd56, %fd54, %fd55, %fd53;
	ld.global.f64 	%fd57, [%rd61+40];
	add.s64 	%rd28, %rd27, %rd15;
	ld.global.f64 	%fd58, [%rd28];
	fma.rn.f64 	%fd59, %fd57, %fd58, %fd56;
	ld.global.f64 	%fd60, [%rd61+48];
	add.s64 	%rd29, %rd28, %rd15;
	ld.global.f64 	%fd61, [%rd29];
	fma.rn.f64 	%fd62, %fd60, %fd61, %fd59;
	ld.global.f64 	%fd63, [%rd61+56];
	add.s64 	%rd30, %rd29, %rd15;
	ld.global.f64 	%fd64, [%rd30];
	fma.rn.f64 	%fd112, %fd63, %fd64, %fd62;
	add.s32 	%r38, %r38, 16;
	add.s32 	%r37, %r37, %r6;
	add.s64 	%rd61, %rd61, 128;
	setp.ne.s32 	%p3, %r38, 0;
	@%p3 bra 	$L__BB4_3;
$L__BB4_4:
	setp.eq.s32 	%p4, %r3, 0;
	@%p4 bra 	$L__BB4_13;
	and.b32  	%r12, %r2, 7;
	setp.lt.u32 	%p5, %r3, 8;
	@%p5 bra 	$L__BB4_7;
	mul.wide.u32 	%rd31, %r40, 8;
	add.s64 	%rd32, %rd2, %rd31;
	ld.global.f64 	%fd66, [%rd32];
	mad.lo.s32 	%r33, %r2, %r40, %r1;
	mul.wide.s32 	%rd33, %r33, 8;
	add.s64 	%rd34, %rd1, %rd33;
	ld.global.f64 	%fd67, [%rd34];
	fma.rn.f64 	%fd68, %fd66, %fd67, %fd112;
	ld.global.f64 	%fd69, [%rd32+8];
	mul.wide.u32 	%rd35, %r2, 8;
	add.s64 	%rd36, %rd34, %rd35;
	ld.global.f64 	%fd70, [%rd36];
	fma.rn.f64 	%fd71, %fd69, %fd70, %fd68;
	ld.global.f64 	%fd72, [%rd32+16];
	add.s64 	%rd37, %rd36, %rd35;
	ld.global.f64 	%fd73, [%rd37];
	fma.rn.f64 	%fd74, %fd72, %fd73, %fd71;
	ld.global.f64 	%fd75, [%rd32+24];
	add.s64 	%rd38, %rd37, %rd35;
	ld.global.f64 	%fd76, [%rd38];
	fma.rn.f64 	%fd77, %fd75, %fd76, %fd74;
	ld.global.f64 	%fd78, [%rd32+32];
	add.s64 	%rd39, %rd38, %rd35;
	ld.global.f64 	%fd79, [%rd39];
	fma.rn.f64 	%fd80, %fd78, %fd79, %fd77;
	ld.global.f64 	%fd81, [%rd32+40];
	add.s64 	%rd40, %rd39, %rd35;
	ld.global.f64 	%fd82, [%rd40];
	fma.rn.f64 	%fd83, %fd81, %fd82, %fd80;
	ld.global.f64 	%fd84, [%rd32+48];
	add.s64 	%rd41, %rd40, %rd35;
	ld.global.f64 	%fd85, [%rd41];
	fma.rn.f64 	%fd86, %fd84, %fd85, %fd83;
	ld.global.f64 	%fd87, [%rd32+56];
	add.s64 	%rd42, %rd41, %rd35;
	ld.global.f64 	%fd88, [%rd42];
	fma.rn.f64 	%fd112, %fd87, %fd88, %fd86;
	add.s32 	%r40, %r40, 8;
$L__BB4_7:
	setp.eq.s32 	%p6, %r12, 0;
	@%p6 bra 	$L__BB4_13;
	and.b32  	%r15, %r2, 3;
	setp.lt.u32 	%p7, %r12, 4;
	@%p7 bra 	$L__BB4_10;
	mul.wide.u32 	%rd43, %r40, 8;
	add.s64 	%rd44, %rd2, %rd43;
	ld.global.f64 	%fd90, [%rd44];
	mad.lo.s32 	%r34, %r2, %r40, %r1;
	mul.wide.s32 	%rd45, %r34, 8;
	add.s64 	%rd46, %rd1, %rd45;
	ld.global.f64 	%fd91, [%rd46];
	fma.rn.f64 	%fd92, %fd90, %fd91, %fd112;
	ld.global.f64 	%fd93, [%rd44+8];
	mul.wide.u32 	%rd47, %r2, 8;
	add.s64 	%rd48, %rd46, %rd47;
	ld.global.f64 	%fd94, [%rd48];
	fma.rn.f64 	%fd95, %fd93, %fd94, %fd92;
	ld.global.f64 	%fd96, [%rd44+16];
	add.s64 	%rd49, %rd48, %rd47;
	ld.global.f64 	%fd97, [%rd49];
	fma.rn.f64 	%fd98, %fd96, %fd97, %fd95;
	ld.global.f64 	%fd99, [%rd44+24];
	add.s64 	%rd50, %rd49, %rd47;
	ld.global.f64 	%fd100, [%rd50];
	fma.rn.f64 	%fd112, %fd99, %fd100, %fd98;
	add.s32 	%r40, %r40, 4;
$L__BB4_10:
	setp.eq.s32 	%p8, %r15, 0;
	@%p8 bra 	$L__BB4_13;
	mul.lo.s32 	%r35, %r40, %r26;
	mul.lo.s32 	%r36, %r35, %r25;
	mad.lo.s32 	%r43, %r36, %r24, %r1;
	mul.wide.u32 	%rd51, %r40, 8;
	add.s64 	%rd62, %rd2, %rd51;
	neg.s32 	%r42, %r15;
$L__BB4_12:
	.pragma "nounroll";
	ld.global.f64 	%fd101, [%rd62];
	mul.wide.s32 	%rd52, %r43, 8;
	add.s64 	%rd53, %rd1, %rd52;
	ld.global.f64 	%fd102, [%rd53];
	fma.rn.f64 	%fd112, %fd101, %fd102, %fd112;
	add.s32 	%r43, %r43, %r2;
	add.s64 	%rd62, %rd62, 8;
	add.s32 	%r42, %r42, 1;
	setp.ne.s32 	%p9, %r42, 0;
	@%p9 bra 	$L__BB4_12;
$L__BB4_13:
	setp.eq.s32 	%p10, %r27, 2;
	@%p10 bra 	$L__BB4_16;
	setp.ne.s32 	%p11, %r27, 1;
	@%p11 bra 	$L__BB4_17;
	cvt.rn.f32.f64 	%f1, %fd112;
	abs.f32 	%f2, %f1;
	mul.f32 	%f3, %f2, 0f4038AA3B;
	ex2.approx.ftz.f32 	%f4, %f3;
	add.f32 	%f5, %f4, 0f3F800000;
	rcp.approx.ftz.f32 	%f6, %f5;
	fma.rn.f32 	%f7, %f6, 0fC0000000, 0f3F800000;
	setp.ge.f32 	%p12, %f2, 0f41102CB4;
	selp.f32 	%f8, 0f3F800000, %f7, %p12;
	abs.f32 	%f9, %f8;
	neg.f32 	%f10, %f9;
	mov.b64 	%rd56, %fd112;
	shr.u64 	%rd57, %rd56, 63;
	and.b64  	%rd58, %rd57, 1;
	setp.eq.b64 	%p13, %rd58, 1;
	selp.f32 	%f11, %f10, %f9, %p13;
	mul.f32 	%f12, %f1, %f1;
	fma.rn.f32 	%f13, %f12, 0f3C80F082, 0fBD563CAE;
	fma.rn.f32 	%f14, %f13, %f12, 0f3E085941;
	fma.rn.f32 	%f15, %f14, %f12, 0fBEAAA9ED;
	fma.rn.f32 	%f16, %f15, %f12, 0f00000000;
	fma.rn.f32 	%f17, %f16, %f1, %f1;
	setp.ge.f32 	%p14, %f2, 0f3F19999A;
	selp.f32 	%f18, %f11, %f17, %p14;
	cvt.f64.f32 	%fd103, %f18;
	mul.wide.u32 	%rd59, %r1, 8;
	add.s64 	%rd60, %rd3, %rd59;
	st.global.f64 	[%rd60], %fd103;
	bra.uni 	$L__BB4_17;
$L__BB4_16:
	mul.wide.u32 	%rd54, %r1, 8;
	add.s64 	%rd55, %rd3, %rd54;
	st.global.f64 	[%rd55], %fd112;
$L__BB4_17:
	ret;

}


// ===== COMPILED SASS (sm_100) =====

	.target	sm_100

	.elftype	@"ET_EXEC"


//--------------------- .note.nv.tkinfo           --------------------------
	.section	.note.nv.tkinfo,"",@"SHT_NOTE"
	.sectionflags	@"SHF_NOTE_NV_TKINFO"
	.tkinfo
        /*0018*/ 	.word	0x00000002
        /*0030*/ 	.string	""
        /*0030*/ 	.string	"ptxas"
        /*0030*/ 	.string	"Cuda compilation tools, release 13.0, V13.0.88"
        /*0030*/ 	.string	"Build cuda_13.0.r13.0/compiler.36424714_0"
        /*0030*/ 	.string	"-arch sm_100 -m 64 "



//--------------------- .note.nv.cuinfo           --------------------------
	.section	.note.nv.cuinfo,"",@"SHT_NOTE"
	.sectionflags	@"SHF_NOTE_NV_CUINFO"
        /*0018*/ 	.short	0x0002
        /*001a*/ 	.short	0x0064
        /*001c*/ 	.short	0x0082
	.zero		2


//--------------------- .nv.info                  --------------------------
	.section	.nv.info,"",@"SHT_CUDA_INFO"
	.align	4


	//----- nvinfo : EIATTR_REGCOUNT
	.align		4
        /*0000*/ 	.byte	0x04, 0x2f
        /*0002*/ 	.short	(.L_1 - .L_0)
	.align		4
.L_0:
        /*0004*/ 	.word	index@(_Z10cudaConv2DPdS_S_iiii)
        /*0008*/ 	.word	0x00000020


	//----- nvinfo : EIATTR_FRAME_SIZE
	.align		4
.L_1:
        /*000c*/ 	.byte	0x04, 0x11
        /*000e*/ 	.short	(.L_3 - .L_2)
	.align		4
.L_2:
        /*0010*/ 	.word	index@(_Z10cudaConv2DPdS_S_iiii)
        /*0014*/ 	.word	0x00000000


	//----- nvinfo : EIATTR_REGCOUNT
	.align		4
.L_3:
        /*0018*/ 	.byte	0x04, 0x2f
        /*001a*/ 	.short	(.L_5 - .L_4)
	.align		4
.L_4:
        /*001c*/ 	.word	index@(_Z10cudaConv3DPdS_S_iiii)
        /*0020*/ 	.word	0x00000020


	//----- nvinfo : EIATTR_FRAME_SIZE
	.align		4
.L_5:
        /*0024*/ 	.byte	0x04, 0x11
        /*0026*/ 	.short	(.L_7 - .L_6)
	.align		4
.L_6:
        /*0028*/ 	.word	index@(_Z10cudaConv3DPdS_S_iiii)
        /*002c*/ 	.word	0x00000000


	//----- nvinfo : EIATTR_REGCOUNT
	.align		4
.L_7:
        /*0030*/ 	.byte	0x04, 0x2f
        /*0032*/ 	.short	(.L_9 - .L_8)
	.align		4
.L_8:
        /*0034*/ 	.word	index@(_Z11cudaCombinePdS_S_)
        /*0038*/ 	.word	0x00000020


	//----- nvinfo : EIATTR_FRAME_SIZE
	.align		4
.L_9:
        /*003c*/ 	.byte	0x04, 0x11
        /*003e*/ 	.short	(.L_11 - .L_10)
	.align		4
.L_10:
        /*0040*/ 	.word	index@(_Z11cudaCombinePdS_S_)
        /*0044*/ 	.word	0x00000000


	//----- nvinfo : EIATTR_REGCOUNT
	.align		4
.L_11:
        /*0048*/ 	.byte	0x04, 0x2f
        /*004a*/ 	.short	(.L_13 - .L_12)
	.align		4
.L_12:
        /*004c*/ 	.word	index@(_Z12cudaMeanPoolPdS_iii)
        /*0050*/ 	.word	0x00000014


	//----- nvinfo : EIATTR_FRAME_SIZE
	.align		4
.L_13:
        /*0054*/ 	.byte	0x04, 0x11
        /*0056*/ 	.short	(.L_15 - .L_14)
	.align		4
.L_14:
        /*0058*/ 	.word	index@(_Z12cudaMeanPoolPdS_iii)
        /*005c*/ 	.word	0x00000000


	//----- nvinfo : EIATTR_REGCOUNT
	.align		4
.L_15:
        /*0060*/ 	.byte	0x04, 0x2f
        /*0062*/ 	.short	(.L_17 - .L_16)
	.align		4
.L_16:
        /*0064*/ 	.word	index@(_Z18cudaFullyConnectedPdS_S_iiii)
        /*0068*/ 	.word	0x00000020


	//----- nvinfo : EIATTR_FRAME_SIZE
	.align		4
.L_17:
        /*006c*/ 	.byte	0x04, 0x11
        /*006e*/ 	.short	(.L_19 - .L_18)
	.align		4
.L_18:
        /*0070*/ 	.word	index@(_Z18cudaFullyConnectedPdS_S_iiii)
        /*0074*/ 	.word	0x00000000


	//----- nvinfo : EIATTR_MIN_STACK_SIZE
	.align		4
.L_19:
        /*0078*/ 	.byte	0x04, 0x12
        /*007a*/ 	.short	(.L_21 - .L_20)
	.align		4
.L_20:
        /*007c*/ 	.word	index@(_Z18cudaFullyConnectedPdS_S_iiii)
        /*0080*/ 	.word	0x00000000


	//----- nvinfo : EIATTR_MIN_STACK_SIZE
	.align		4
.L_21:
        /*0084*/ 	.byte	0x04, 0x12
        /*0086*/ 	.short	(.L_23 - .L_22)
	.align		4
.L_22:
        /*0088*/ 	.word	index@(_Z12cudaMeanPoolPdS_iii)
        /*008c*/ 	.word	0x00000000


	//----- nvinfo : EIATTR_MIN_STACK_SIZE
	.align		4
.L_23:
        /*0090*/ 	.byte	0x04, 0x12
        /*0092*/ 	.short	(.L_25 - .L_24)
	.align		4
.L_24:
        /*0094*/ 	.word	index@(_Z11cudaCombinePdS_S_)
        /*0098*/ 	.word	0x00000000


	//----- nvinfo : EIATTR_MIN_STACK_SIZE
	.align		4
.L_25:
        /*009c*/ 	.byte	0x04, 0x12
        /*009e*/ 	.short	(.L_27 - .L_26)
	.align		4
.L_26:
        /*00a0*/ 	.word	index@(_Z10cudaConv3DPdS_S_iiii)
        /*00a4*/ 	.word	0x00000000


	//----- nvinfo : EIATTR_MIN_STACK_SIZE
	.align		4
.L_27:
        /*00a8*/ 	.byte	0x04, 0x12
        /*00aa*/ 	.short	(.L_29 - .L_28)
	.align		4
.L_28:
        /*00ac*/ 	.word	index@(_Z10cudaConv2DPdS_S_iiii)
        /*00b0*/ 	.word	0x00000000
.L_29:


//--------------------- .nv.compat                --------------------------
	.section	.nv.compat,"",@"SHT_CUDA_COMPAT_INFO"
	.align	4
        /*0000*/ 	.byte	0x02, 0x09, 0x00, 0x00, 0x02, 0x02, 0x01, 0x00, 0x02, 0x05, 0x05, 0x00, 0x03, 0x07, 0x01, 0x01
        /*0010*/ 	.byte	0x02, 0x03, 0x00, 0x00, 0x02, 0x06, 0x01, 0x00, 0x04, 0x0b, 0x08, 0x00, 0x01, 0x00, 0x00, 0x00
        /*0020*/ 	.byte	0x00, 0x00, 0x00, 0x00


//--------------------- .nv.info._Z18cudaFullyConnectedPdS_S_iiii --------------------------
	.section	.nv.info._Z18cudaFullyConnectedPdS_S_iiii,"",@"SHT_CUDA_INFO"
	.sectionflags	@""
	.align	4


	//----- nvinfo : EIATTR_CUDA_API_VERSION
	.align		4
        /*0000*/ 	.byte	0x04, 0x37
        /*0002*/ 	.short	(.L_31 - .L_30)
.L_30:
        /*0004*/ 	.word	0x00000082


	//----- nvinfo : EIATTR_KPARAM_INFO
	.align		4
.L_31:
        /*0008*/ 	.byte	0x04, 0x17
        /*000a*/ 	.short	(.L_33 - .L_32)
.L_32:
        /*000c*/ 	.word	0x00000000
        /*0010*/ 	.short	0x0006
        /*0012*/ 	.short	0x0024
        /*0014*/ 	.byte	0x00, 0xf0, 0x11, 0x00


	//----- nvinfo : EIATTR_KPARAM_INFO
	.align		4
.L_33:
        /*0018*/ 	.byte	0x04, 0x17
        /*001a*/ 	.short	(.L_35 - .L_34)
.L_34:
        /*001c*/ 	.word	0x00000000
        /*0020*/ 	.short	0x0005
        /*0022*/ 	.short	0x0020
        /*0024*/ 	.byte	0x00, 0xf0, 0x11, 0x00


	//----- nvinfo : EIATTR_KPARAM_INFO
	.align		4
.L_35:
        /*0028*/ 	.byte	0x04, 0x17
        /*002a*/ 	.short	(.L_37 - .L_36)
.L_36:
        /*002c*/ 	.word	0x00000000
        /*0030*/ 	.short	0x0004
        /*0032*/ 	.short	0x001c
        /*0034*/ 	.byte	0x00, 0xf0, 0x11, 0x00


	//----- nvinfo : EIATTR_KPARAM_INFO
	.align		4
.L_37:
        /*0038*/ 	.byte	0x04, 0x17
        /*003a*/ 	.short	(.L_39 - .L_38)
.L_38:
        /*003c*/ 	.word	0x00000000
        /*0040*/ 	.short	0x0003
        /*0042*/ 	.short	0x0018
        /*0044*/ 	.byte	0x00, 0xf0, 0x11, 0x00


	//----- nvinfo : EIATTR_KPARAM_INFO
	.align		4
.L_39:
        /*0048*/ 	.byte	0x04, 0x17
        /*004a*/ 	.short	(.L_41 - .L_40)
.L_40:
        /*004c*/ 	.word	0x00000000
        /*0050*/ 	.short	0x0002
        /*0052*/ 	.short	0x0010
        /*0054*/ 	.byte	0x00, 0xf5, 0x21, 0x00


	//----- nvinfo : EIATTR_KPARAM_INFO
	.align		4
.L_41:
        /*0058*/ 	.byte	0x04, 0x17
        /*005a*/ 	.short	(.L_43 - .L_42)
.L_42:
        /*005c*/ 	.word	0x00000000
        /*0060*/ 	.short	0x0001
        /*0062*/ 	.short	0x0008
        /*0064*/ 	.byte	0x00, 0xf5, 0x21, 0x00


	//----- nvinfo : EIATTR_KPARAM_INFO
	.align		4
.L_43:
        /*0068*/ 	.byte	0x04, 0x17
        /*006a*/ 	.short	(.L_45 - .L_44)
.L_44:
        /*006c*/ 	.word	0x00000000
        /*0070*/ 	.short	0x0000
        /*0072*/ 	.short	0x0000
        /*0074*/ 	.byte	0x00, 0xf5, 0x21, 0x00


	//----- nvinfo : EIATTR_SPARSE_MMA_MASK
	.align		4
.L_45:
        /*0078*/ 	.byte	0x03, 0x50
        /*007a*/ 	.short	0x0000


	//----- nvinfo : EIATTR_MAXREG_COUNT
	.align		4
        /*007c*/ 	.byte	0x03, 0x1b
        /*007e*/ 	.short	0x00ff


	//----- nvinfo : EIATTR_MERCURY_ISA_VERSION
	.align		4
        /*0080*/ 	.byte	0x03, 0x5f
        /*0082*/ 	.short	0x0101


	//----- nvinfo : EIATTR_VRC_CTA_INIT_COUNT
	.align		4
        /*0084*/ 	.byte	0x02, 0x4a
	.zero		1
	.zero		1


	//----- nvinfo : EIATTR_EXIT_INSTR_OFFSETS
	.align		4
        /*0088*/ 	.byte	0x04, 0x1c
        /*008a*/ 	.short	(.L_47 - .L_46)


	//   ....[0]....
.L_46:
        /*008c*/ 	.word	0x00000c30


	//   ....[1]....
        /*0090*/ 	.word	0x00000de0


	//   ....[2]....
        /*0094*/ 	.word	0x00000e20


	//----- nvinfo : EIATTR_CBANK_PARAM_SIZE
	.align		4
.L_47:
        /*0098*/ 	.byte	0x03, 0x19
        /*009a*/ 	.short	0x0028


	//----- nvinfo : EIATTR_PARAM_CBANK
	.align		4
        /*009c*/ 	.byte	0x04, 0x0a
        /*009e*/ 	.short	(.L_49 - .L_48)
	.align		4
.L_48:
        /*00a0*/ 	.word	index@(.nv.constant0._Z18cudaFullyConnectedPdS_S_iiii)
        /*00a4*/ 	.short	0x0380
        /*00a6*/ 	.short	0x0028


	//----- nvinfo : EIATTR_SW_WAR
	.align		4
.L_49:
        /*00a8*/ 	.byte	0x04, 0x36
        /*00aa*/ 	.short	(.L_51 - .L_50)
.L_50:
        /*00ac*/ 	.word	0x00000008
.L_51:


//--------------------- .nv.info._Z12cudaMeanPoolPdS_iii --------------------------
	.section	.nv.info._Z12cudaMeanPoolPdS_iii,"",@"SHT_CUDA_INFO"
	.sectionflags	@""
	.align	4


	//----- nvinfo : EIATTR_CUDA_API_VERSION
	.align		4
        /*0000*/ 	.byte	0x04, 0x37
        /*0002*/ 	.short	(.L_53 - .L_52)
.L_52:
        /*0004*/ 	.word	0x00000082


	//----- nvinfo : EIATTR_KPARAM_INFO
	.align		4
.L_53:
        /*0008*/ 	.byte	0x04, 0x17
        /*000a*/ 	.short	(.L_55 - .L_54)
.L_54:
        /*000c*/ 	.word	0x00000000
        /*0010*/ 	.short	0x0004
        /*0012*/ 	.short	0x0018
        /*0014*/ 	.byte	0x00, 0xf0, 0x11, 0x00


	//----- nvinfo : EIATTR_KPARAM_INFO
	.align		4
.L_55:
        /*0018*/ 	.byte	0x04, 0x17
        /*001a*/ 	.short	(.L_57 - .L_56)
.L_56:
        /*001c*/ 	.word	0x00000000
        /*0020*/ 	.short	0x0003
        /*0022*/ 	.short	0x0014
        /*0024*/ 	.byte	0x00, 0xf0, 0x11, 0x00


	//----- nvinfo : EIATTR_KPARAM_INFO
	.align		4
.L_57:
        /*0028*/ 	.byte	0x04, 0x17
        /*002a*/ 	.short	(.L_59 - .L_58)
.L_58:
        /*002c*/ 	.word	0x00000000
        /*0030*/ 	.short	0x0002
        /*0032*/ 	.short	0x0010
        /*0034*/ 	.byte	0x00, 0xf0, 0x11, 0x00


	//----- nvinfo : EIATTR_KPARAM_INFO
	.align		4
.L_59:
        /*0038*/ 	.byte	0x04, 0x17
        /*003a*/ 	.short	(.L_61 - .L_60)
.L_60:
        /*003c*/ 	.word	0x00000000
        /*0040*/ 	.short	0x0001
        /*0042*/ 	.short	0x0008
        /*0044*/ 	.byte	0x00, 0xf5, 0x21, 0x00


	//----- nvinfo : EIATTR_KPARAM_INFO
	.align		4
.L_61:
        /*0048*/ 	.byte	0x04, 0x17
        /*004a*/ 	.short	(.L_63 - .L_62)
.L_62:
        /*004c*/ 	.word	0x00000000
        /*0050*/ 	.short	0x0000
        /*0052*/ 	.short	0x0000
        /*0054*/ 	.byte	0x00, 0xf5, 0x21, 0x00


	//----- nvinfo : EIATTR_SPARSE_MMA_MASK
	.align		4
.L_63:
        /*0058*/ 	.byte	0x03, 0x50
        /*005a*/ 	.short	0x0000


	//----- nvinfo : EIATTR_MAXREG_COUNT
	.align		4
        /*005c*/ 	.byte	0x03, 0x1b
        /*005e*/ 	.short	0x00ff


	//----- nvinfo : EIATTR_MERCURY_ISA_VERSION
	.align		4
        /*0060*/ 	.byte	0x03, 0x5f
        /*0062*/ 	.short	0x0101


	//----- nvinfo : EIATTR_VRC_CTA_INIT_COUNT
	.align		4
        /*0064*/ 	.byte	0x02, 0x4a
	.zero		1
	.zero		1


	//----- nvinfo : EIATTR_EXIT_INSTR_OFFSETS
	.align		4
        /*0068*/ 	.byte	0x04, 0x1c
        /*006a*/ 	.short	(.L_65 - .L_64)


	//   ....[0]....
.L_64:
        /*006c*/ 	.word	0x000001b0


	//----- nvinfo : EIATTR_CBANK_PARAM_SIZE
	.align		4
.L_65:
        /*0070*/ 	.byte	0x03, 0x19
        /*0072*/ 	.short	0x001c


	//----- nvinfo : EIATTR_PARAM_CBANK
	.align		4
        /*0074*/ 	.byte	0x04, 0x0a
        /*0076*/ 	.short	(.L_67 - .L_66)
	.align		4
.L_66:
        /*0078*/ 	.word	index@(.nv.constant0._Z12cudaMeanPoolPdS_iii)
        /*007c*/ 	.short	0x0380
        /*007e*/ 	.short	0x001c


	//----- nvinfo : EIATTR_SW_WAR
	.align		4
.L_67:
        /*0080*/ 	.byte	0x04, 0x36
        /*0082*/ 	.short	(.L_69 - .L_68)
.L_68:
        /*0084*/ 	.word	0x00000008
.L_69:


//--------------------- .nv.info._Z11cudaCombinePdS_S_ --------------------------
	.section	.nv.info._Z11cudaCombinePdS_S_,"",@"SHT_CUDA_INFO"
	.sectionflags	@""
	.align	4


	//----- nvinfo : EIATTR_CUDA_API_VERSION
	.align		4
        /*0000*/ 	.byte	0x04, 0x37
        /*0002*/ 	.short	(.L_71 - .L_70)
.L_70:
        /*0004*/ 	.word	0x00000082


	//----- nvinfo : EIATTR_KPARAM_INFO
	.align		4
.L_71:
        /*0008*/ 	.byte	0x04, 0x17
        /*000a*/ 	.short	(.L_73 - .L_72)
.L_72:
        /*000c*/ 	.word	0x00000000
        /*0010*/ 	.short	0x0002
        /*0012*/ 	.short	0x0010
        /*0014*/ 	.byte	0x00, 0xf5, 0x21, 0x00


	//----- nvinfo : EIATTR_KPARAM_INFO
	.align		4
.L_73:
        /*0018*/ 	.byte	0x04, 0x17
        /*001a*/ 	.short	(.L_75 - .L_74)
.L_74:
        /*001c*/ 	.word	0x00000000
        /*0020*/ 	.short	0x0001
        /*0022*/ 	.short	0x0008
        /*0024*/ 	.byte	0x00, 0xf5, 0x21, 0x00


	//----- nvinfo : EIATTR_KPARAM_INFO
	.align		4
.L_75:
        /*0028*/ 	.byte	0x04, 0x17
        /*002a*/ 	.short	(.L_77 - .L_76)
.L_76:
        /*002c*/ 	.word	0x00000000
        /*0030*/ 	.short	0x0000
        /*0032*/ 	.short	0x0000
        /*0034*/ 	.byte	0x00, 0xf5, 0x21, 0x00


	//----- nvinfo : EIATTR_SPARSE_MMA_MASK
	.align		4
.L_77:
        /*0038*/ 	.byte	0x03, 0x50
        /*003a*/ 	.short	0x0000


	//----- nvinfo : EIATTR_MAXREG_COUNT
	.align		4
        /*003c*/ 	.byte	0x03, 0x1b
        /*003e*/ 	.short	0x00ff


	//----- nvinfo : EIATTR_MERCURY_ISA_VERSION
	.align		4
        /*0040*/ 	.byte	0x03, 0x5f
        /*0042*/ 	.short	0x0101


	//----- nvinfo : EIATTR_VRC_CTA_INIT_COUNT
	.align		4
        /*0044*/ 	.byte	0x02, 0x4a
	.zero		1
	.zero		1


	//----- nvinfo : EIATTR_EXIT_INSTR_OFFSETS
	.align		4
        /*0048*/ 	.byte	0x04, 0x1c
        /*004a*/ 	.short	(.L_79 - .L_78)


	//   ....[0]....
.L_78:
        /*004c*/ 	.word	0x00000200


	//----- nvinfo : EIATTR_CBANK_PARAM_SIZE
	.align		4
.L_79:
        /*0050*/ 	.byte	0x03, 0x19
        /*0052*/ 	.short	0x0018


	//----- nvinfo : EIATTR_PARAM_CBANK
	.align		4
        /*0054*/ 	.byte	0x04, 0x0a
        /*0056*/ 	.short	(.L_81 - .L_80)
	.align		4
.L_80:
        /*0058*/ 	.word	index@(.nv.constant0._Z11cudaCombinePdS_S_)
        /*005c*/ 	.short	0x0380
        /*005e*/ 	.short	0x0018


	//----- nvinfo : EIATTR_SW_WAR
	.align		4
.L_81:
        /*0060*/ 	.byte	0x04, 0x36
        /*0062*/ 	.short	(.L_83 - .L_82)
.L_82:
        /*0064*/ 	.word	0x00000008
.L_83:


//--------------------- .nv.info._Z10cudaConv3DPdS_S_iiii --------------------------
	.section	.nv.info._Z10cudaConv3DPdS_S_iiii,"",@"SHT_CUDA_INFO"
	.sectionflags	@""
	.align	4


	//----- nvinfo : EIATTR_CUDA_API_VERSION
	.align		4
        /*0000*/ 	.byte	0x04, 0x37
        /*0002*/ 	.short	(.L_85 - .L_84)
.L_84:
        /*0004*/ 	.word	0x00000082


	//----- nvinfo : EIATTR_KPARAM_INFO
	.align		4
.L_85:
        /*0008*/ 	.byte	0x04, 0x17
        /*000a*/ 	.short	(.L_87 - .L_86)
.L_86:
        /*000c*/ 	.word	0x00000000
        /*0010*/ 	.short	0x0006
        /*0012*/ 	.short	0x0024
        /*0014*/ 	.byte	0x00, 0xf0, 0x11, 0x00


	//----- nvinfo : EIATTR_KPARAM_INFO
	.align		4
.L_87:
        /*0018*/ 	.byte	0x04, 0x17
        /*001a*/ 	.short	(.L_89 - .L_88)
.L_88:
        /*001c*/ 	.word	0x00000000
        /*0020*/ 	.short	0x0005
        /*0022*/ 	.short	0x0020
        /*0024*/ 	.byte	0x00, 0xf0, 0x11, 0x00


	//----- nvinfo : EIATTR_KPARAM_INFO
	.align		4
.L_89:
        /*0028*/ 	.byte	0x04, 0x17
        /*002a*/ 	.short	(.L_91 - .L_90)
.L_90:
        /*002c*/ 	.word	0x00000000
        /*0030*/ 	.short	0x0004
        /*0032*/ 	.short	0x001c
        /*0034*/ 	.byte	0x00, 0xf0, 0x11, 0x00


	//----- nvinfo : EIATTR_KPARAM_INFO
	.align		4
.L_91:
        /*0038*/ 	.byte	0x04, 0x17
        /*003a*/ 	.short	(.L_93 - .L_92)
.L_92:
        /*003c*/ 	.word	0x00000000
        /*0040*/ 	.short	0x0003
        /*0042*/ 	.short	0x0018
        /*0044*/ 	.byte	0x00, 0xf0, 0x11, 0x00


	//----- nvinfo : EIATTR_KPARAM_INFO
	.align		4
.L_93:
        /*0048*/ 	.byte	0x04, 0x17
        /*004a*/ 	.short	(.L_95 - .L_94)
.L_94:
        /*004c*/ 	.word	0x00000000
        /*0050*/ 	.short	0x0002
        /*0052*/ 	.short	0x0010
        /*0054*/ 	.byte	0x00, 0xf5, 0x21, 0x00


	//----- nvinfo : EIATTR_KPARAM_INFO
	.align		4
.L_95:
        /*0058*/ 	.byte	0x04, 0x17
        /*005a*/ 	.short	(.L_97 - .L_96)
.L_96:
        /*005c*/ 	.word	0x00000000
        /*0060*/ 	.short	0x0001
        /*0062*/ 	.short	0x0008
        /*0064*/ 	.byte	0x00, 0xf5, 0x21, 0x00


	//----- nvinfo : EIATTR_KPARAM_INFO
	.align		4
.L_97:
        /*0068*/ 	.byte	0x04, 0x17
        /*006a*/ 	.short	(.L_99 - .L_98)
.L_98:
        /*006c*/ 	.word	0x00000000
        /*0070*/ 	.short	0x0000
        /*0072*/ 	.short	0x0000
        /*0074*/ 	.byte	0x00, 0xf5, 0x21, 0x00


	//----- nvinfo : EIATTR_SPARSE_MMA_MASK
	.align		4
.L_99:
        /*0078*/ 	.byte	0x03, 0x50
        /*007a*/ 	.short	0x0000


	//----- nvinfo : EIATTR_MAXREG_COUNT
	.align		4
        /*007c*/ 	.byte	0x03, 0x1b
        /*007e*/ 	.short	0x00ff


	//----- nvinfo : EIATTR_MERCURY_ISA_VERSION
	.align		4
        /*0080*/ 	.byte	0x03, 0x5f
        /*0082*/ 	.short	0x0101


	//----- nvinfo : EIATTR_VRC_CTA_INIT_COUNT
	.align		4
        /*0084*/ 	.byte	0x02, 0x4a
	.zero		1
	.zero		1


	//----- nvinfo : EIATTR_EXIT_INSTR_OFFSETS
	.align		4
        /*0088*/ 	.byte	0x04, 0x1c
        /*008a*/ 	.short	(.L_101 - .L_100)


	//   ....[0]....
.L_100:
        /*008c*/ 	.word	0x00000c50


	//----- nvinfo : EIATTR_CBANK_PARAM_SIZE
	.align		4
.L_101:
        /*0090*/ 	.byte	0x03, 0x19
        /*0092*/ 	.short	0x0028


	//----- nvinfo : EIATTR_PARAM_CBANK
	.align		4
        /*0094*/ 	.byte	0x04, 0x0a
        /*0096*/ 	.short	(.L_103 - .L_102)
	.align		4
.L_102:
        /*0098*/ 	.word	index@(.nv.constant0._Z10cudaConv3DPdS_S_iiii)
        /*009c*/ 	.short	0x0380
        /*009e*/ 	.short	0x0028


	//----- nvinfo : EIATTR_SW_WAR
	.align		4
.L_103:
        /*00a0*/ 	.byte	0x04, 0x36
        /*00a2*/ 	.short	(.L_105 - .L_104)
.L_104:
        /*00a4*/ 	.word	0x00000008
.L_105:


//--------------------- .nv.info._Z10cudaConv2DPdS_S_iiii --------------------------
	.section	.nv.info._Z10cudaConv2DPdS_S_iiii,"",@"SHT_CUDA_INFO"
	.sectionflags	@""
	.align	4


	//----- nvinfo : EIATTR_CUDA_API_VERSION
	.align		4
        /*0000*/ 	.byte	0x04, 0x37
        /*0002*/ 	.short	(.L_107 - .L_106)
.L_106:
        /*0004*/ 	.word	0x00000082


	//----- nvinfo : EIATTR_KPARAM_INFO
	.align		4
.L_107:
        /*0008*/ 	.byte	0x04, 0x17
        /*000a*/ 	.short	(.L_109 - .L_108)
.L_108:
        /*000c*/ 	.word	0x00000000
        /*0010*/ 	.short	0x0006
        /*0012*/ 	.short	0x0024
        /*0014*/ 	.byte	0x00, 0xf0, 0x11, 0x00


	//----- nvinfo : EIATTR_KPARAM_INFO
	.align		4
.L_109:
        /*0018*/ 	.byte	0x04, 0x17
        /*001a*/ 	.short	(.L_111 - .L_110)
.L_110:
        /*001c*/ 	.word	0x00000000
        /*0020*/ 	.short	0x0005
        /*0022*/ 	.short	0x0020
        /*0024*/ 	.byte	0x00, 0xf0, 0x11, 0x00


	//----- nvinfo : EIATTR_KPARAM_INFO
	.align		4
.L_111:
        /*0028*/ 	.byte	0x04, 0x17
        /*002a*/ 	.short	(.L_113 - .L_112)
.L_112:
        /*002c*/ 	.word	0x00000000
        /*0030*/ 	.short	0x0004
        /*0032*/ 	.short	0x001c
        /*0034*/ 	.byte	0x00, 0xf0, 0x11, 0x00


	//----- nvinfo : EIATTR_KPARAM_INFO
	.align		4
.L_113:
        /*0038*/ 	.byte	0x04, 0x17
        /*003a*/ 	.short	(.L_115 - .L_114)
.L_114:
        /*003c*/ 	.word	0x00000000
        /*0040*/ 	.short	0x0003
        /*0042*/ 	.short	0x0018
        /*0044*/ 	.byte	0x00, 0xf0, 0x11, 0x00


	//----- nvinfo : EIATTR_KPARAM_INFO
	.align		4
.L_115:
        /*0048*/ 	.byte	0x04, 0x17
        /*004a*/ 	.short	(.L_117 - .L_116)
.L_116:
        /*004c*/ 	.word	0x00000000
        /*0050*/ 	.short	0x0002
        /*0052*/ 	.short	0x0010
        /*0054*/ 	.byte	0x00, 0xf5, 0x21, 0x00


	//----- nvinfo : EIATTR_KPARAM_INFO
	.align		4
.L_117:
        /*0058*/ 	.byte	0x04, 0x17
        /*005a*/ 	.short	(.L_119 - .L_118)
.L_118:
        /*005c*/ 	.word	0x00000000
        /*0060*/ 	.short	0x0001
        /*0062*/ 	.short	0x0008
        /*0064*/ 	.byte	0x00, 0xf5, 0x21, 0x00


	//----- nvinfo : EIATTR_KPARAM_INFO
	.align		4
.L_119:
        /*0068*/ 	.byte	0x04, 0x17
        /*006a*/ 	.short	(.L_121 - .L_120)
.L_120:
        /*006c*/ 	.word	0x00000000
        /*0070*/ 	.short	0x0000
        /*0072*/ 	.short	0x0000
        /*0074*/ 	.byte	0x00, 0xf5, 0x21, 0x00


	//----- nvinfo : EIATTR_SPARSE_MMA_MASK
	.align		4
.L_121:
        /*0078*/ 	.byte	0x03, 0x50
        /*007a*/ 	.short	0x0000


	//----- nvinfo : EIATTR_MAXREG_COUNT
	.align		4
        /*007c*/ 	.byte	0x03, 0x1b
        /*007e*/ 	.short	0x00ff


	//----- nvinfo : EIATTR_MERCURY_ISA_VERSION
	.align		4
        /*0080*/ 	.byte	0x03, 0x5f
        /*0082*/ 	.short	0x0101


	//----- nvinfo : EIATTR_VRC_CTA_INIT_COUNT
	.align		4
        /*0084*/ 	.byte	0x02, 0x4a
	.zero		1
	.zero		1


	//----- nvinfo : EIATTR_EXIT_INSTR_OFFSETS
	.align		4
        /*0088*/ 	.byte	0x04, 0x1c
        /*008a*/ 	.short	(.L_123 - .L_122)


	//   ....[0]....
.L_122:
        /*008c*/ 	.word	0x00000c50


	//----- nvinfo : EIATTR_CBANK_PARAM_SIZE
	.align		4
.L_123:
        /*0090*/ 	.byte	0x03, 0x19
        /*0092*/ 	.short	0x0028


	//----- nvinfo : EIATTR_PARAM_CBANK
	.align		4
        /*0094*/ 	.byte	0x04, 0x0a
        /*0096*/ 	.short	(.L_125 - .L_124)
	.align		4
.L_124:
        /*0098*/ 	.word	index@(.nv.constant0._Z10cudaConv2DPdS_S_iiii)
        /*009c*/ 	.short	0x0380
        /*009e*/ 	.short	0x0028


	//----- nvinfo : EIATTR_SW_WAR
	.align		4
.L_125:
        /*00a0*/ 	.byte	0x04, 0x36
        /*00a2*/ 	.short	(.L_127 - .L_126)
.L_126:
        /*00a4*/ 	.word	0x00000008
.L_127:


//--------------------- .nv.callgraph             --------------------------
	.section	.nv.callgraph,"",@"SHT_CUDA_CALLGRAPH"
	.align	4
	.sectionentsize	8
	.align		4
        /*0000*/ 	.word	0x00000000
	.align		4
        /*0004*/ 	.word	0xffffffff
	.align		4
        /*0008*/ 	.word	0x00000000
	.align		4
        /*000c*/ 	.word	0xfffffffe
	.align		4
        /*0010*/ 	.word	0x00000000
	.align		4
        /*0014*/ 	.word	0xfffffffd
	.align		4
        /*0018*/ 	.word	0x00000000
	.align		4
        /*001c*/ 	.word	0xfffffffc


//--------------------- .text._Z18cudaFullyConnectedPdS_S_iiii --------------------------
	.section	.text._Z18cudaFullyConnectedPdS_S_iiii,"ax",@progbits
	.align	128
        .global         _Z18cudaFullyConnectedPdS_S_iiii
        .type           _Z18cudaFullyConnectedPdS_S_iiii,@function
        .size           _Z18cudaFullyConnectedPdS_S_iiii,(.L_x_26 - _Z18cudaFullyConnectedPdS_S_iiii)
        .other          _Z18cudaFullyConnectedPdS_S_iiii,@"STO_CUDA_ENTRY STV_DEFAULT"
_Z18cudaFullyConnectedPdS_S_iiii:
.text._Z18cudaFullyConnectedPdS_S_iiii:
[----:B------:R-:W-:Y:S08]  /*0000*/  LDC R1, c[0x0][0x37c] ;  /* 0x0000df00ff017b82 */ /* 0x000ff00000000800 */
[----:B------:R-:W0:Y:S01]  /*0010*/  LDC R0, c[0x0][0x3a0] ;  /* 0x0000e800ff007b82 */ /* 0x000e220000000800 */
[----:B------:R-:W1:Y:S01]  /*0020*/  LDCU.64 UR8, c[0x0][0x398] ;  /* 0x00007300ff0877ac */ /* 0x000e620008000a00 */
[----:B------:R-:W2:Y:S01]  /*0030*/  S2R R2, SR_TID.X ;  /* 0x0000000000027919 */ /* 0x000ea20000002100 */
[----:B------:R-:W-:Y:S01]  /*0040*/  CS2R R12, SRZ ;  /* 0x00000000000c7805 */ /* 0x000fe2000001ff00 */
[----:B------:R-:W3:Y:S01]  /*0050*/  LDCU.64 UR6, c[0x0][0x358] ;  /* 0x00006b00ff0677ac */ /* 0x000ee20008000a00 */
[----:B-1----:R-:W-:-:S06]  /*0060*/  UIMAD UR4, UR9, UR8, URZ ;  /* 0x00000008090472a4 */ /* 0x002fcc000f8e02ff */
[----:B0-----:R-:W-:-:S05]  /*0070*/  IMAD R3, R0, UR4, RZ ;  /* 0x0000000400037c24 */ /* 0x001fca000f8e02ff */
[----:B------:R-:W-:-:S13]  /*0080*/  ISETP.GE.AND P0, PT, R3, 0x1, PT ;  /* 0x000000010300780c */ /* 0x000fda0003f06270 */
[----:B--23--:R-:W-:Y:S05]  /*0090*/  @!P0 BRA `(.L_x_0) ;  /* 0x0000000800d48947 */ /* 0x00cfea0003800000 */
[C---:B------:R-:W-:Y:S02]  /*00a0*/  IADD3 R5, PT, PT, R3.reuse, -0x1, RZ ;  /* 0xffffffff03057810 */ /* 0x040fe40007ffe0ff */
[----:B------:R-:W-:Y:S02]  /*00b0*/  CS2R R12, SRZ ;  /* 0x00000000000c7805 */ /* 0x000fe4000001ff00 */
[----:B------:R-:W-:Y:S02]  /*00c0*/  LOP3.LUT R4, R3, 0xf, RZ, 0xc0, !PT ;  /* 0x0000000f03047812 */ /* 0x000fe400078ec0ff */
[----:B------:R-:W-:Y:S01]  /*00d0*/  ISETP.GE.U32.AND P1, PT, R5, 0xf, PT ;  /* 0x0000000f0500780c */ /* 0x000fe20003f26070 */
[----:B------:R-:W-:Y:S01]  /*00e0*/  HFMA2 R5, -RZ, RZ, 0, 0 ;  /* 0x00000000ff057431 */ /* 0x000fe200000001ff */
[----:B------:R-:W-:-:S11]  /*00f0*/  ISETP.NE.AND P0, PT, R4, RZ, PT ;  /* 0x000000ff0400720c */ /* 0x000fd60003f05270 */
[----:B------:R-:W-:Y:S05]  /*0100*/  @!P1 BRA `(.L_x_1) ;  /* 0x0000000400509947 */ /* 0x000fea0003800000 */
[----:B------:R-:W0:Y:S01]  /*0110*/  LDCU.64 UR4, c[0x0][0x380] ;  /* 0x00007000ff0477ac */ /* 0x000e220008000a00 */
[----:B------:R-:W-:Y:S01]  /*0120*/  IMAD R25, R0, UR9, RZ ;  /* 0x0000000900197c24 */ /* 0x000fe2000f8e02ff */
[----:B------:R-:W-:Y:S02]  /*0130*/  LOP3.LUT R5, R3, 0x7ffffff0, RZ, 0xc0, !PT ;  /* 0x7ffffff003057812 */ /* 0x000fe400078ec0ff */
[----:B------:R-:W-:Y:S02]  /*0140*/  CS2R R12, SRZ ;  /* 0x00000000000c7805 */ /* 0x000fe4000001ff00 */
[----:B------:R-:W-:Y:S01]  /*0150*/  MOV R24, R2 ;  /* 0x0000000200187202 */ /* 0x000fe20000000f00 */
[----:B------:R-:W-:Y:S01]  /*0160*/  IMAD R25, R25, UR8, RZ ;  /* 0x0000000819197c24 */ /* 0x000fe2000f8e02ff */
[----:B------:R-:W-:Y:S01]  /*0170*/  IADD3 R28, PT, PT, -R5, RZ, RZ ;  /* 0x000000ff051c7210 */ /* 0x000fe20007ffe1ff */
[----:B0-----:R-:W-:-:S04]  /*0180*/  UIADD3 UR4, UP0, UPT, UR4, 0x40, URZ ;  /* 0x0000004004047890 */ /* 0x001fc8000ff1e0ff */
[----:B------:R-:W-:Y:S02]  /*0190*/  UIADD3.X UR5, UPT, UPT, URZ, UR5, URZ, UP0, !UPT ;  /* 0x00000005ff057290 */ /* 0x000fe400087fe4ff */
[----:B------:R-:W-:-:S04]  /*01a0*/  MOV R14, UR4 ;  /* 0x00000004000e7c02 */ /* 0x000fc80008000f00 */
[----:B------:R-:W-:-:S07]  /*01b0*/  MOV R15, UR5 ;  /* 0x00000005000f7c02 */ /* 0x000fce0008000f00 */
.L_x_2:
[----:B------:R-:W0:Y:S01]  /*01c0*/  LDC.64 R26, c[0x0][0x388] ;  /* 0x0000e200ff1a7b82 */ /* 0x000e220000000a00 */
[----:B------:R-:W-:Y:S02]  /*01d0*/  MOV R6, R14 ;  /* 0x0000000e00067202 */ /* 0x000fe40000000f00 */
[----:B------:R-:W-:-:S05]  /*01e0*/  MOV R7, R15 ;  /* 0x0000000f00077202 */ /* 0x000fca0000000f00 */
[----:B------:R-:W2:Y:S04]  /*01f0*/  LDG.E.64 R18, desc[UR6][R6.64+-0x40] ;  /* 0xffffc00606127981 */ /* 0x000ea8000c1e1b00 */
[----:B------:R-:W3:Y:S04]  /*0200*/  LDG.E.64 R16, desc[UR6][R6.64+-0x38] ;  /* 0xffffc80606107981 */ /* 0x000ee8000c1e1b00 */
[----:B------:R-:W4:Y:S01]  /*0210*/  LDG.E.64 R10, desc[UR6][R6.64+-0x30] ;  /* 0xffffd006060a7981 */ /* 0x000f22000c1e1b00 */
[----:B0-----:R-:W-:-:S05]  /*0220*/  IMAD.WIDE R26, R24, 0x8, R26 ;  /* 0x00000008181a7825 */ /* 0x001fca00078e021a */
[----:B------:R-:W2:Y:S01]  /*0230*/  LDG.E.64 R8, desc[UR6][R26.64] ;  /* 0x000000061a087981 */ /* 0x000ea2000c1e1b00 */
[----:B------:R-:W-:-:S05]  /*0240*/  IMAD.WIDE.U32 R20, R3, 0x8, R26 ;  /* 0x0000000803147825 */ /* 0x000fca00078e001a */
[----:B------:R-:W3:Y:S01]  /*0250*/  LDG.E.64 R14, desc[UR6][R20.64] ;  /* 0x00000006140e7981 */ /* 0x000ee2000c1e1b00 */
[----:B------:R-:W-:-:S03]  /*0260*/  IMAD.WIDE.U32 R22, R3, 0x8, R20 ;  /* 0x0000000803167825 */ /* 0x000fc600078e0014 */
[----:B------:R-:W5:Y:S01]  /*0270*/  LDG.E.64 R20, desc[UR6][R6.64+-0x28] ;  /* 0xffffd80606147981 */ /* 0x000f62000c1e1b00 */
[----:B--2---:R-:W-:-:S03]  /*0280*/  DFMA R18, R18, R8, R12 ;  /* 0x000000081212722b */ /* 0x004fc6000000000c */
[----:B------:R0:W4:Y:S02]  /*0290*/  LDG.E.64 R12, desc[UR6][R22.64] ;  /* 0x00000006160c7981 */ /* 0x000124000c1e1b00 */
[----:B0-----:R-:W-:-:S05]  /*02a0*/  IMAD.WIDE.U32 R22, R3, 0x8, R22 ;  /* 0x0000000803167825 */ /* 0x001fca00078e0016 */
[----:B------:R-:W5:Y:S01]  /*02b0*/  LDG.E.64 R8, desc[UR6][R22.64] ;  /* 0x0000000616087981 */ /* 0x000f62000c1e1b00 */
[----:B---3--:R-:W-:Y:S01]  /*02c0*/  DFMA R14, R16, R14, R18 ;  /* 0x0000000e100e722b */ /* 0x008fe20000000012 */
[C---:B------:R-:W-:Y:S02]  /*02d0*/  IMAD.WIDE.U32 R26, R3.reuse, 0x8, R22 ;  /* 0x00000008031a7825 */ /* 0x040fe400078e0016 */
[----:B------:R-:W2:Y:S04]  /*02e0*/  LDG.E.64 R18, desc[UR6][R6.64+-0x20] ;  /* 0xffffe00606127981 */ /* 0x000ea8000c1e1b00 */
[----:B------:R0:W2:Y:S04]  /*02f0*/  LDG.E.64 R16, desc[UR6][R26.64] ;  /* 0x000000061a107981 */ /* 0x0000a8000c1e1b00 */
[----:B------:R-:W3:Y:S01]  /*0300*/  LDG.E.64 R22, desc[UR6][R6.64+-0x10] ;  /* 0xfffff00606167981 */ /* 0x000ee2000c1e1b00 */
[----:B0-----:R-:W-:Y:S01]  /*0310*/  IMAD.WIDE.U32 R26, R3, 0x8, R26 ;  /* 0x00000008031a7825 */ /* 0x001fe200078e001a */
[----:B----4-:R-:W-:-:S04]  /*0320*/  DFMA R10, R10, R12, R14 ;  /* 0x0000000c0a0a722b */ /* 0x010fc8000000000e */
[----:B------:R-:W4:Y:S01]  /*0330*/  LDG.E.64 R12, desc[UR6][R26.64] ;  /* 0x000000061a0c7981 */ /* 0x000f22000c1e1b00 */
[----:B------:R-:W-:-:S03]  /*0340*/  IMAD.WIDE.U32 R14, R3, 0x8, R26 ;  /* 0x00000008030e7825 */ /* 0x000fc600078e001a */
[----:B-----5:R-:W-:Y:S02]  /*0350*/  DFMA R20, R20, R8, R10 ;  /* 0x000000081414722b */ /* 0x020fe4000000000a */
[----:B------:R-:W4:Y:S04]  /*0360*/  LDG.E.64 R10, desc[UR6][R6.64+-0x18] ;  /* 0xffffe806060a7981 */ /* 0x000f28000c1e1b00 */
[----:B------:R0:W3:Y:S02]  /*0370*/  LDG.E.64 R8, desc[UR6][R14.64] ;  /* 0x000000060e087981 */ /* 0x0000e4000c1e1b00 */
[----:B--2---:R-:W-:Y:S02]  /*0380*/  DFMA R16, R18, R16, R20 ;  /* 0x000000101210722b */ /* 0x004fe40000000014 */
[----:B------:R-:W2:Y:S01]  /*0390*/  LDG.E.64 R18, desc[UR6][R6.64+-0x8] ;  /* 0xfffff80606127981 */ /* 0x000ea2000c1e1b00 */
[----:B0-----:R-:W-:-:S04]  /*03a0*/  IMAD.WIDE.U32 R14, R3, 0x8, R14 ;  /* 0x00000008030e7825 */ /* 0x001fc800078e000e */
[C---:B------:R-:W-:Y:S01]  /*03b0*/  IMAD.WIDE.U32 R20, R3.reuse, 0x8, R14 ;  /* 0x0000000803147825 */ /* 0x040fe200078e000e */
[----:B----4-:R-:W-:Y:S02]  /*03c0*/  DFMA R10, R10, R12, R16 ;  /* 0x0000000c0a0a722b */ /* 0x010fe40000000010 */
[----:B------:R-:W2:Y:S04]  /*03d0*/  LDG.E.64 R16, desc[UR6][R14.64] ;  /* 0x000000060e107981 */ /* 0x000ea8000c1e1b00 */
[----:B------:R-:W4:Y:S02]  /*03e0*/  LDG.E.64 R12, desc[UR6][R6.64+0x8] ;  /* 0x00000806060c7981 */ /* 0x000f24000c1e1b00 */
[----:B---3--:R-:W-:Y:S02]  /*03f0*/  DFMA R22, R22, R8, R10 ;  /* 0x000000081616722b */ /* 0x008fe4000000000a */
[----:B------:R-:W3:Y:S04]  /*0400*/  LDG.E.64 R8, desc[UR6][R6.64] ;  /* 0x0000000606087981 */ /* 0x000ee8000c1e1b00 */
[----:B------:R0:W3:Y:S02]  /*0410*/  LDG.E.64 R10, desc[UR6][R20.64] ;  /* 0x00000006140a7981 */ /* 0x0000e4000c1e1b00 */
[----:B0-----:R-:W-:-:S05]  /*0420*/  IMAD.WIDE.U32 R20, R3, 0x8, R20 ;  /* 0x0000000803147825 */ /* 0x001fca00078e0014 */
[----:B------:R-:W4:Y:S01]  /*0430*/  LDG.E.64 R14, desc[UR6][R20.64] ;  /* 0x00000006140e7981 */ /* 0x000f22000c1e1b00 */
[----:B------:R-:W-:-:S03]  /*0440*/  IMAD.WIDE.U32 R26, R3, 0x8, R20 ;  /* 0x00000008031a7825 */ /* 0x000fc600078e0014 */
[----:B------:R-:W5:Y:S01]  /*0450*/  LDG.E.64 R20, desc[UR6][R6.64+0x20] ;  /* 0x0000200606147981 */ /* 0x000f62000c1e1b00 */
[----:B--2---:R-:W-:-:S08]  /*0460*/  DFMA R16, R18, R16, R22 ;  /* 0x000000101210722b */ /* 0x004fd00000000016 */
[----:B---3--:R-:W-:Y:S01]  /*0470*/  DFMA R16, R8, R10, R16 ;  /* 0x0000000a0810722b */ /* 0x008fe20000000010 */
[----:B------:R-:W2:Y:S04]  /*0480*/  LDG.E.64 R8, desc[UR6][R6.64+0x10] ;  /* 0x0000100606087981 */ /* 0x000ea8000c1e1b00 */
[----:B------:R0:W2:Y:S02]  /*0490*/  LDG.E.64 R10, desc[UR6][R26.64] ;  /* 0x000000061a0a7981 */ /* 0x0000a4000c1e1b00 */
[C---:B0-----:R-:W-:Y:S01]  /*04a0*/  IMAD.WIDE.U32 R26, R3.reuse, 0x8, R26 ;  /* 0x00000008031a7825 */ /* 0x041fe200078e001a */
[----:B----4-:R-:W-:Y:S01]  /*04b0*/  DFMA R12, R12, R14, R16 ;  /* 0x0000000e0c0c722b */ /* 0x010fe20000000010 */
[----:B------:R-:W3:Y:S04]  /*04c0*/  LDG.E.64 R14, desc[UR6][R6.64+0x18] ;  /* 0x00001806060e7981 */ /* 0x000ee8000c1e1b00 */
[----:B------:R-:W3:Y:S01]  /*04d0*/  LDG.E.64 R16, desc[UR6][R26.64] ;  /* 0x000000061a107981 */ /* 0x000ee2000c1e1b00 */
[----:B------:R-:W-:-:S05]  /*04e0*/  IMAD.WIDE.U32 R18, R3, 0x8, R26 ;  /* 0x0000000803127825 */ /* 0x000fca00078e001a */
[----:B------:R-:W5:Y:S01]  /*04f0*/  LDG.E.64 R22, desc[UR6][R18.64] ;  /* 0x0000000612167981 */ /* 0x000f62000c1e1b00 */
[----:B--2---:R-:W-:Y:S01]  /*0500*/  DFMA R8, R8, R10, R12 ;  /* 0x0000000a0808722b */ /* 0x004fe2000000000c */
[----:B------:R-:W-:Y:S02]  /*0510*/  IMAD.WIDE.U32 R10, R3, 0x8, R18 ;  /* 0x00000008030a7825 */ /* 0x000fe400078e0012 */
[----:B------:R-:W2:Y:S05]  /*0520*/  LDG.E.64 R12, desc[UR6][R6.64+0x28] ;  /* 0x00002806060c7981 */ /* 0x000eaa000c1e1b00 */
[----:B---3--:R-:W-:Y:S02]  /*0530*/  DFMA R14, R14, R16, R8 ;  /* 0x000000100e0e722b */ /* 0x008fe40000000008 */
[----:B------:R0:W2:Y:S06]  /*0540*/  LDG.E.64 R8, desc[UR6][R10.64] ;  /* 0x000000060a087981 */ /* 0x0000ac000c1e1b00 */
[----:B-----5:R-:W-:-:S02]  /*0550*/  DFMA R20, R20, R22, R14 ;  /* 0x000000161414722b */ /* 0x020fc4000000000e */
[----:B------:R-:W3:Y:S01]  /*0560*/  LDG.E.64 R14, desc[UR6][R6.64+0x30] ;  /* 0x00003006060e7981 */ /* 0x000ee2000c1e1b00 */
[----:B0-----:R-:W-:-:S03]  /*0570*/  IMAD.WIDE.U32 R10, R3, 0x8, R10 ;  /* 0x00000008030a7825 */ /* 0x001fc600078e000a */
[----:B------:R-:W4:Y:S04]  /*0580*/  LDG.E.64 R22, desc[UR6][R6.64+0x38] ;  /* 0x0000380606167981 */ /* 0x000f28000c1e1b00 */
[----:B------:R-:W3:Y:S01]  /*0590*/  LDG.E.64 R16, desc[UR6][R10.64] ;  /* 0x000000060a107981 */ /* 0x000ee2000c1e1b00 */
[----:B------:R-:W-:-:S05]  /*05a0*/  IMAD.WIDE.U32 R26, R3, 0x8, R10 ;  /* 0x00000008031a7825 */ /* 0x000fca00078e000a */
[----:B------:R-:W4:Y:S01]  /*05b0*/  LDG.E.64 R18, desc[UR6][R26.64] ;  /* 0x000000061a127981 */ /* 0x000f22000c1e1b00 */
[----:B------:R-:W-:-:S04]  /*05c0*/  IADD3 R28, PT, PT, R28, 0x10, RZ ;  /* 0x000000101c1c7810 */ /* 0x000fc80007ffe0ff */
[----:B------:R-:W-:Y:S02]  /*05d0*/  ISETP.NE.AND P1, PT, R28, RZ, PT ;  /* 0x000000ff1c00720c */ /* 0x000fe40003f25270 */
[----:B------:R-:W-:Y:S01]  /*05e0*/  LEA R24, R25, R24, 0x4 ;  /* 0x0000001819187211 */ /* 0x000fe200078e20ff */
[----:B--2---:R-:W-:-:S08]  /*05f0*/  DFMA R8, R12, R8, R20 ;  /* 0x000000080c08722b */ /* 0x004fd00000000014 */
[----:B---3--:R-:W-:Y:S01]  /*0600*/  DFMA R8, R14, R16, R8 ;  /* 0x000000100e08722b */ /* 0x008fe20000000008 */
[----:B------:R-:W-:-:S04]  /*0610*/  IADD3 R14, P2, PT, R6, 0x80, RZ ;  /* 0x00000080060e7810 */ /* 0x000fc80007f5e0ff */
[----:B------:R-:W-:-:S03]  /*0620*/  IADD3.X R15, PT, PT, RZ, R7, RZ, P2, !PT ;  /* 0x00000007ff0f7210 */ /* 0x000fc600017fe4ff */
[----:B----4-:R-:W-:Y:S01]  /*0630*/  DFMA R12, R22, R18, R8 ;  /* 0x00000012160c722b */ /* 0x010fe20000000008 */
[----:B------:R-:W-:Y:S10]  /*0640*/  @P1 BRA `(.L_x_2) ;  /* 0xfffffff800dc1947 */ /* 0x000ff4000383ffff */
.L_x_1:
[----:B------:R-:W-:Y:S05]  /*0650*/  @!P0 BRA `(.L_x_0) ;  /* 0x0000000400648947 */ /* 0x000fea0003800000 */
[----:B------:R-:W-:Y:S02]  /*0660*/  ISETP.GE.U32.AND P0, PT, R4, 0x8, PT ;  /* 0x000000080400780c */ /* 0x000fe40003f06070 */
[----:B------:R-:W-:-:S04]  /*0670*/  LOP3.LUT R26, R3, 0x7, RZ, 0xc0, !PT ;  /* 0x00000007031a7812 */ /* 0x000fc800078ec0ff */
[----:B------:R-:W-:-:S07]  /*0680*/  ISETP.NE.AND P1, PT, R26, RZ, PT ;  /* 0x000000ff1a00720c */ /* 0x000fce0003f25270 */
[----:B------:R-:W-:Y:S06]  /*0690*/  @!P0 BRA `(.L_x_3) ;  /* 0x0000000000948947 */ /* 0x000fec0003800000 */
[----:B------:R-:W0:Y:S01]  /*06a0*/  LDC.64 R24, c[0x0][0x388] ;  /* 0x0000e200ff187b82 */ /* 0x000e220000000a00 */
[----:B------:R-:W-:-:S07]  /*06b0*/  IMAD R9, R3, R5, R2 ;  /* 0x0000000503097224 */ /* 0x000fce00078e0202 */
[----:B------:R-:W1:Y:S01]  /*06c0*/  LDC.64 R6, c[0x0][0x380] ;  /* 0x0000e000ff067b82 */ /* 0x000e620000000a00 */
[----:B0-----:R-:W-:-:S05]  /*06d0*/  IMAD.WIDE R24, R9, 0x8, R24 ;  /* 0x0000000809187825 */ /* 0x001fca00078e0218 */
[----:B------:R-:W2:Y:S01]  /*06e0*/  LDG.E.64 R20, desc[UR6][R24.64] ;  /* 0x0000000618147981 */ /* 0x000ea2000c1e1b00 */
[----:B-1----:R-:W-:-:S05]  /*06f0*/  IMAD.WIDE.U32 R6, R5, 0x8, R6 ;  /* 0x0000000805067825 */ /* 0x002fca00078e0006 */
[----:B------:R-:W2:Y:S01]  /*0700*/  LDG.E.64 R22, desc[UR6][R6.64] ;  /* 0x0000000606167981 */ /* 0x000ea2000c1e1b00 */
[----:B------:R-:W-:-:S03]  /*0710*/  IMAD.WIDE.U32 R28, R3, 0x8, R24 ;  /* 0x00000008031c7825 */ /* 0x000fc600078e0018 */
[----:B------:R-:W3:Y:S04]  /*0720*/  LDG.E.64 R14, desc[UR6][R6.64+0x8] ;  /* 0x00000806060e7981 */ /* 0x000ee8000c1e1b00 */
[----:B------:R-:W3:Y:S01]  /*0730*/  LDG.E.64 R16, desc[UR6][R28.64] ;  /* 0x000000061c107981 */ /* 0x000ee2000c1e1b00 */
[----:B------:R-:W-:-:S03]  /*0740*/  IMAD.WIDE.U32 R18, R3, 0x8, R28 ;  /* 0x0000000803127825 */ /* 0x000fc600078e001c */
[----:B------:R-:W4:Y:S04]  /*0750*/  LDG.E.64 R10, desc[UR6][R6.64+0x10] ;  /* 0x00001006060a7981 */ /* 0x000f28000c1e1b00 */
[----:B------:R0:W4:Y:S02]  /*0760*/  LDG.E.64 R8, desc[UR6][R18.64] ;  /* 0x0000000612087981 */ /* 0x000124000c1e1b00 */
[C---:B0-----:R-:W-:Y:S01]  /*0770*/  IMAD.WIDE.U32 R18, R3.reuse, 0x8, R18 ;  /* 0x0000000803127825 */ /* 0x041fe200078e0012 */
[----:B--2---:R-:W-:Y:S01]  /*0780*/  DFMA R12, R22, R20, R12 ;  /* 0x00000014160c722b */ /* 0x004fe2000000000c */
[----:B------:R-:W2:Y:S04]  /*0790*/  LDG.E.64 R20, desc[UR6][R6.64+0x18] ;  /* 0x0000180606147981 */ /* 0x000ea8000c1e1b00 */
[----:B------:R-:W2:Y:S01]  /*07a0*/  LDG.E.64 R22, desc[UR6][R18.64] ;  /* 0x0000000612167981 */ /* 0x000ea2000c1e1b00 */
[----:B------:R-:W-:-:S02]  /*07b0*/  IMAD.WIDE.U32 R24, R3, 0x8, R18 ;  /* 0x0000000803187825 */ /* 0x000fc400078e0012 */
[----:B---3--:R-:W-:Y:S02]  /*07c0*/  DFMA R16, R14, R16, R12 ;  /* 0x000000100e10722b */ /* 0x008fe4000000000c */
[----:B------:R-:W3:Y:S04]  /*07d0*/  LDG.E.64 R12, desc[UR6][R6.64+0x20] ;  /* 0x00002006060c7981 */ /* 0x000ee8000c1e1b00 */
[----:B------:R-:W3:Y:S01]  /*07e0*/  LDG.E.64 R14, desc[UR6][R24.64] ;  /* 0x00000006180e7981 */ /* 0x000ee2000c1e1b00 */
[C---:B------:R-:W-:Y:S01]  /*07f0*/  IMAD.WIDE.U32 R28, R3.reuse, 0x8, R24 ;  /* 0x00000008031c7825 */ /* 0x040fe200078e0018 */
[----:B----4-:R-:W-:Y:S02]  /*0800*/  DFMA R16, R10, R8, R16 ;  /* 0x000000080a10722b */ /* 0x010fe40000000010 */
[----:B------:R-:W4:Y:S04]  /*0810*/  LDG.E.64 R8, desc[UR6][R6.64+0x28] ;  /* 0x0000280606087981 */ /* 0x000f28000c1e1b00 */
[----:B------:R0:W4:Y:S04]  /*0820*/  LDG.E.64 R10, desc[UR6][R28.64] ;  /* 0x000000061c0a7981 */ /* 0x000128000c1e1b00 */
[----:B------:R-:W5:Y:S04]  /*0830*/  LDG.E.64 R18, desc[UR6][R6.64+0x30] ;  /* 0x0000300606127981 */ /* 0x000f68000c1e1b00 */
[----:B------:R-:W5:Y:S01]  /*0840*/  LDG.E.64 R24, desc[UR6][R6.64+0x38] ;  /* 0x0000380606187981 */ /* 0x000f62000c1e1b00 */
[----:B0-----:R-:W-:Y:S01]  /*0850*/  IMAD.WIDE.U32 R28, R3, 0x8, R28 ;  /* 0x00000008031c7825 */ /* 0x001fe200078e001c */
[----:B--2---:R-:W-:-:S04]  /*0860*/  DFMA R16, R20, R22, R16 ;  /* 0x000000161410722b */ /* 0x004fc80000000010 */
[----:B------:R-:W5:Y:S01]  /*0870*/  LDG.E.64 R20, desc[UR6][R28.64] ;  /* 0x000000061c147981 */ /* 0x000f62000c1e1b00 */
[----:B------:R-:W-:-:S06]  /*0880*/  IMAD.WIDE.U32 R22, R3, 0x8, R28 ;  /* 0x0000000803167825 */ /* 0x000fcc00078e001c */
[----:B------:R-:W2:Y:S01]  /*0890*/  LDG.E.64 R22, desc[UR6][R22.64] ;  /* 0x0000000616167981 */ /* 0x000ea2000c1e1b00 */
[----:B---3--:R-:W-:-:S08]  /*08a0*/  DFMA R12, R12, R14, R16 ;  /* 0x0000000e0c0c722b */ /* 0x008fd00000000010 */
[----:B----4-:R-:W-:Y:S01]  /*08b0*/  DFMA R8, R8, R10, R12 ;  /* 0x0000000a0808722b */ /* 0x010fe2000000000c */
[----:B------:R-:W-:-:S07]  /*08c0*/  IADD3 R5, PT, PT, R5, 0x8, RZ ;  /* 0x0000000805057810 */ /* 0x000fce0007ffe0ff */
[----:B-----5:R-:W-:-:S08]  /*08d0*/  DFMA R8, R18, R20, R8 ;  /* 0x000000141208722b */ /* 0x020fd00000000008 */
[----:B--2---:R-:W-:-:S11]  /*08e0*/  DFMA R12, R24, R22, R8 ;  /* 0x00000016180c722b */ /* 0x004fd60000000008 */
.L_x_3:
        /* <DEDUP_REMOVED lines=14> */
[----:B------:R0:W3:Y:S04]  /*09d0*/  LDG.E.64 R14, desc[UR6][R28.64] ;  /* 0x000000061c0e7981 */ /* 0x0000e8000c1e1b00 */
[----:B------:R-:W4:Y:S04]  /*09e0*/  LDG.E.64 R16, desc[UR6][R24.64+0x10] ;  /* 0x0000100618107981 */ /* 0x000f28000c1e1b00 */
[----:B------:R-:W5:Y:S01]  /*09f0*/  LDG.E.64 R22, desc[UR6][R24.64+0x18] ;  /* 0x0000180618167981 */ /* 0x000f62000c1e1b00 */
[----:B0-----:R-:W-:-:S05]  /*0a00*/  IMAD.WIDE.U32 R28, R3, 0x8, R28 ;  /* 0x00000008031c7825 */ /* 0x001fca00078e001c */
[----:B------:R-:W4:Y:S01]  /*0a10*/  LDG.E.64 R18, desc[UR6][R28.64] ;  /* 0x000000061c127981 */ /* 0x000f22000c1e1b00 */
[----:B------:R-:W-:-:S06]  /*0a20*/  IMAD.WIDE.U32 R20, R3, 0x8, R28 ;  /* 0x0000000803147825 */ /* 0x000fcc00078e001c */
[----:B------:R-:W5:Y:S01]  /*0a30*/  LDG.E.64 R20, desc[UR6][R20.64] ;  /* 0x0000000614147981 */ /* 0x000f62000c1e1b00 */
[----:B------:R-:W-:Y:S01]  /*0a40*/  IADD3 R5, PT, PT, R5, 0x4, RZ ;  /* 0x0000000405057810 */ /* 0x000fe20007ffe0ff */
[----:B--2---:R-:W-:-:S08]  /*0a50*/  DFMA R6, R8, R6, R12 ;  /* 0x000000060806722b */ /* 0x004fd0000000000c */
[----:B---3--:R-:W-:-:S08]  /*0a60*/  DFMA R6, R10, R14, R6 ;  /* 0x0000000e0a06722b */ /* 0x008fd00000000006 */
[----:B----4-:R-:W-:-:S08]  /*0a70*/  DFMA R6, R16, R18, R6 ;  /* 0x000000121006722b */ /* 0x010fd00000000006 */
[----:B-----5:R-:W-:-:S11]  /*0a80*/  DFMA R12, R22, R20, R6 ;  /* 0x00000014160c722b */ /* 0x020fd60000000006 */
.L_x_4:
[----:B------:R-:W-:Y:S05]  /*0a90*/  @!P1 BRA `(.L_x_0) ;  /* 0x0000000000549947 */ /* 0x000fea0003800000 */
[----:B------:R-:W0:Y:S01]  /*0aa0*/  LDC.64 R8, c[0x0][0x380] ;  /* 0x0000e000ff087b82 */ /* 0x000e220000000a00 */
[----:B------:R-:W-:Y:S01]  /*0ab0*/  IMAD R0, R5, R0, RZ ;  /* 0x0000000005007224 */ /* 0x000fe200078e02ff */
[----:B------:R-:W-:-:S06]  /*0ac0*/  IADD3 R10, PT, PT, -R4, RZ, RZ ;  /* 0x000000ff040a7210 */ /* 0x000fcc0007ffe1ff */
[----:B------:R-:W1:Y:S01]  /*0ad0*/  LDC.64 R6, c[0x0][0x388] ;  /* 0x0000e200ff067b82 */ /* 0x000e620000000a00 */
[----:B0-----:R-:W-:-:S04]  /*0ae0*/  IMAD.WIDE.U32 R8, R5, 0x8, R8 ;  /* 0x0000000805087825 */ /* 0x001fc800078e0008 */
[----:B------:R-:W-:Y:S01]  /*0af0*/  IMAD R5, R0, UR9, RZ ;  /* 0x0000000900057c24 */ /* 0x000fe2000f8e02ff */
[----:B------:R-:W-:Y:S02]  /*0b00*/  MOV R11, R8 ;  /* 0x00000008000b7202 */ /* 0x000fe40000000f00 */
[----:B------:R-:W-:Y:S01]  /*0b10*/  MOV R14, R9 ;  /* 0x00000009000e7202 */ /* 0x000fe20000000f00 */
[----:B-1----:R-:W-:-:S07]  /*0b20*/  IMAD R0, R5, UR8, R2 ;  /* 0x0000000805007c24 */ /* 0x002fce000f8e0202 */
.L_x_5:
[----:B------:R-:W-:Y:S01]  /*0b30*/  IMAD.WIDE R8, R0, 0x8, R6 ;  /* 0x0000000800087825 */ /* 0x000fe200078e0206 */
[----:B------:R-:W-:Y:S02]  /*0b40*/  MOV R4, R11 ;  /* 0x0000000b00047202 */ /* 0x000fe40000000f00 */
[----:B------:R-:W-:-:S03]  /*0b50*/  MOV R5, R14 ;  /* 0x0000000e00057202 */ /* 0x000fc60000000f00 */
[----:B------:R-:W2:Y:S04]  /*0b60*/  LDG.E.64 R8, desc[UR6][R8.64] ;  /* 0x0000000608087981 */ /* 0x000ea8000c1e1b00 */
[----:B------:R-:W2:Y:S01]  /*0b70*/  LDG.E.64 R4, desc[UR6][R4.64] ;  /* 0x0000000604047981 */ /* 0x000ea2000c1e1b00 */
[----:B------:R-:W-:-:S04]  /*0b80*/  IADD3 R10, PT, PT, R10, 0x1, RZ ;  /* 0x000000010a0a7810 */ /* 0x000fc80007ffe0ff */
[----:B------:R-:W-:Y:S02]  /*0b90*/  ISETP.NE.AND P0, PT, R10, RZ, PT ;  /* 0x000000ff0a00720c */ /* 0x000fe40003f05270 */
[----:B------:R-:W-:Y:S02]  /*0ba0*/  IADD3 R11, P1, PT, R11, 0x8, RZ ;  /* 0x000000080b0b7810 */ /* 0x000fe40007f3e0ff */
[----:B------:R-:W-:Y:S02]  /*0bb0*/  IADD3 R0, PT, PT, R3, R0, RZ ;  /* 0x0000000003007210 */ /* 0x000fe40007ffe0ff */
[----:B------:R-:W-:Y:S01]  /*0bc0*/  IADD3.X R14, PT, PT, RZ, R14, RZ, P1, !PT ;  /* 0x0000000eff0e7210 */ /* 0x000fe20000ffe4ff */
[----:B--2---:R-:W-:-:S06]  /*0bd0*/  DFMA R12, R4, R8, R12 ;  /* 0x00000008040c722b */ /* 0x004fcc000000000c */
[----:B------:R-:W-:Y:S05]  /*0be0*/  @P0 BRA `(.L_x_5) ;  /* 0xfffffffc00d00947 */ /* 0x000fea000383ffff */
.L_x_0:
[----:B------:R-:W0:Y:S02]  /*0bf0*/  LDC R0, c[0x0][0x3a4] ;  /* 0x0000e900ff007b82 */ /* 0x000e240000000800 */
[----:B0-----:R-:W-:-:S13]  /*0c00*/  ISETP.NE.AND P0, PT, R0, 0x2, PT ;  /* 0x000000020000780c */ /* 0x001fda0003f05270 */
[----:B------:R-:W-:Y:S05]  /*0c10*/  @!P0 BRA `(.L_x_6) ;  /* 0x0000000000748947 */ /* 0x000fea0003800000 */
[----:B------:R-:W-:-:S13]  /*0c20*/  ISETP.NE.AND P0, PT, R0, 0x1, PT ;  /* 0x000000010000780c */ /* 0x000fda0003f05270 */
[----:B------:R-:W-:Y:S05]  /*0c30*/  @P0 EXIT ;  /* 0x000000000000094d */ /* 0x000fea0003800000 */
[----:B------:R-:W0:Y:S01]  /*0c40*/  F2F.F32.F64 R3, R12 ;  /* 0x0000000c00037310 */ /* 0x000e220000301000 */
[----:B------:R-:W-:Y:S01]  /*0c50*/  HFMA2 R6, -RZ, RZ, 1.125, -9232 ;  /* 0x3c80f082ff067431 */ /* 0x000fe200000001ff */
[----:B------:R-:W-:Y:S02]  /*0c60*/  SHF.R.U32.HI R5, RZ, 0x1f, R13 ;  /* 0x0000001fff057819 */ /* 0x000fe4000001160d */
[----:B------:R-:W-:Y:S02]  /*0c70*/  MOV R7, 0x3f800000 ;  /* 0x3f80000000077802 */ /* 0x000fe40000000f00 */
[----:B------:R-:W-:-:S04]  /*0c80*/  LOP3.LUT R5, R5, 0x1, RZ, 0xc0, !PT ;  /* 0x0000000105057812 */ /* 0x000fc800078ec0ff */
[----:B------:R-:W-:-:S04]  /*0c90*/  ISETP.NE.U32.AND P0, PT, R5, 0x1, PT ;  /* 0x000000010500780c */ /* 0x000fc80003f05070 */
[----:B------:R-:W-:Y:S01]  /*0ca0*/  ISETP.NE.U32.AND.EX P0, PT, RZ, RZ, PT, P0 ;  /* 0x000000ffff00720c */ /* 0x000fe20003f05100 */
[C---:B0-----:R-:W-:Y:S01]  /*0cb0*/  FMUL R0, |R3|.reuse, 2.8853900432586669922 ;  /* 0x4038aa3b03007820 */ /* 0x041fe20000400200 */
[C---:B------:R-:W-:Y:S01]  /*0cc0*/  FMUL R9, R3.reuse, R3 ;  /* 0x0000000303097220 */ /* 0x040fe20000400000 */
[C---:B------:R-:W-:Y:S02]  /*0cd0*/  FSETP.GE.AND P2, PT, |R3|.reuse, 0.60000002384185791016, PT ;  /* 0x3f19999a0300780b */ /* 0x040fe40003f46200 */
[----:B------:R-:W-:Y:S01]  /*0ce0*/  FSETP.GE.AND P1, PT, |R3|, 9.010913848876953125, PT ;  /* 0x41102cb40300780b */ /* 0x000fe20003f26200 */
[C---:B------:R-:W-:Y:S01]  /*0cf0*/  FFMA R6, R9.reuse, R6, -0.052303962409496307373 ;  /* 0xbd563cae09067423 */ /* 0x040fe20000000006 */
[----:B------:R-:W0:Y:S02]  /*0d00*/  MUFU.EX2 R0, R0 ;  /* 0x0000000000007308 */ /* 0x000e240000000800 */
[----:B0-----:R-:W-:Y:S01]  /*0d10*/  FADD R4, R0, 1 ;  /* 0x3f80000000047421 */ /* 0x001fe20000000000 */
[----:B------:R-:W-:-:S04]  /*0d20*/  FFMA R0, R9, R6, 0.1331529766321182251 ;  /* 0x3e08594109007423 */ /* 0x000fc80000000006 */
[C---:B------:R-:W-:Y:S01]  /*0d30*/  FFMA R0, R9.reuse, R0, -0.33332768082618713379 ;  /* 0xbeaaa9ed09007423 */ /* 0x040fe20000000000 */
[----:B------:R-:W0:Y:S03]  /*0d40*/  MUFU.RCP R4, R4 ;  /* 0x0000000400047308 */ /* 0x000e260000001000 */
[----:B------:R-:W-:Y:S01]  /*0d50*/  FFMA R0, R9, R0, RZ ;  /* 0x0000000009007223 */ /* 0x000fe200000000ff */
[----:B0-----:R-:W-:Y:S02]  /*0d60*/  FFMA R5, R4, -2, R7 ;  /* 0xc000000004057823 */ /* 0x001fe40000000007 */
[----:B------:R-:W0:Y:S03]  /*0d70*/  LDC.64 R6, c[0x0][0x390] ;  /* 0x0000e400ff067b82 */ /* 0x000e260000000a00 */
[----:B------:R-:W-:-:S04]  /*0d80*/  FSEL R5, R5, 1, !P1 ;  /* 0x3f80000005057808 */ /* 0x000fc80004800000 */
[----:B------:R-:W-:Y:S01]  /*0d90*/  FSEL R5, -|R5|, |R5|, !P0 ;  /* 0x4000000505057208 */ /* 0x000fe20004000300 */
[----:B------:R-:W-:-:S06]  /*0da0*/  @!P2 FFMA R5, R3, R0, R3 ;  /* 0x000000000305a223 */ /* 0x000fcc0000000003 */
[----:B------:R-:W1:Y:S01]  /*0db0*/  F2F.F64.F32 R4, R5 ;  /* 0x0000000500047310 */ /* 0x000e620000201800 */
[----:B0-----:R-:W-:-:S05]  /*0dc0*/  IMAD.WIDE.U32 R2, R2, 0x8, R6 ;  /* 0x0000000802027825 */ /* 0x001fca00078e0006 */
[----:B-1----:R-:W-:Y:S01]  /*0dd0*/  STG.E.64 desc[UR6][R2.64], R4 ;  /* 0x0000000402007986 */ /* 0x002fe2000c101b06 */
[----:B------:R-:W-:Y:S05]  /*0de0*/  EXIT ;  /* 0x000000000000794d */ /* 0x000fea0003800000 */
.L_x_6:
[----:B------:R-:W0:Y:S02]  /*0df0*/  LDC.64 R4, c[0x0][0x390] ;  /* 0x0000e400ff047b82 */ /* 0x000e240000000a00 */
[----:B0-----:R-:W-:-:S05]  /*0e00*/  IMAD.WIDE.U32 R4, R2, 0x8, R4 ;  /* 0x0000000802047825 */ /* 0x001fca00078e0004 */
[----:B------:R-:W-:Y:S01]  /*0e10*/  STG.E.64 desc[UR6][R4.64], R12 ;  /* 0x0000000c04007986 */ /* 0x000fe2000c101b06 */
[----:B------:R-:W-:Y:S05]  /*0e20*/  EXIT ;  /* 0x000000000000794d */ /* 0x000fea0003800000 */
.L_x_7:
[----:B------:R-:W-:-:S00]  /*0e30*/  BRA `(.L_x_7) ;  /* 0xfffffffc00fc7947 */ /* 0x000fc0000383ffff */
[----:B------:R-:W-:-:S00]  /*0e40*/  NOP ;  /* 0x0000000000007918 */ /* 0x000fc00000000000 */
        /* <DEDUP_REMOVED lines=11> */
.L_x_26:


//--------------------- .text._Z12cudaMeanPoolPdS_iii --------------------------
	.section	.text._Z12cudaMeanPoolPdS_iii,"ax",@progbits
	.align	128
        .global         _Z12cudaMeanPoolPdS_iii
        .type           _Z12cudaMeanPoolPdS_iii,@function
        .size           _Z12cudaMeanPoolPdS_iii,(.L_x_27 - _Z12cudaMeanPoolPdS_iii)
        .other          _Z12cudaMeanPoolPdS_iii,@"STO_CUDA_ENTRY STV_DEFAULT"
_Z12cudaMeanPoolPdS_iii:
.text._Z12cudaMeanPoolPdS_iii:
[----:B------:R-:W-:Y:S01]  /*0000*/  LDC R1, c[0x0][0x37c] ;  /* 0x0000df00ff017b82 */ /* 0x000fe20000000800 */
[----:B------:R-:W0:Y:S07]  /*0010*/  S2R R0, SR_TID.X ;  /* 0x0000000000007919 */ /* 0x000e2e0000002100 */
[----:B------:R-:W0:Y:S01]  /*0020*/  S2UR UR6, SR_CTAID.X ;  /* 0x00000000000679c3 */ /* 0x000e220000002500 */
[----:B------:R-:W1:Y:S01]  /*0030*/  LDCU.64 UR4, c[0x0][0x358] ;  /* 0x00006b00ff0477ac */ /* 0x000e620008000a00 */
[----:B------:R-:W2:Y:S06]  /*0040*/  S2R R5, SR_TID.Y ;  /* 0x0000000000057919 */ /* 0x000eac0000002200 */
[----:B------:R-:W0:Y:S08]  /*0050*/  LDC.64 R2, c[0x0][0x390] ;  /* 0x0000e400ff027b82 */ /* 0x000e300000000a00 */
[----:B------:R-:W3:Y:S01]  /*0060*/  LDC.64 R6, c[0x0][0x380] ;  /* 0x0000e000ff067b82 */ /* 0x000ee20000000a00 */
[----:B0-----:R-:W-:-:S04]  /*0070*/  IMAD R3, R3, UR6, R0 ;  /* 0x0000000603037c24 */ /* 0x001fc8000f8e0200 */
[----:B--2---:R-:W-:-:S04]  /*0080*/  IMAD R3, R3, R2, R5 ;  /* 0x0000000203037224 */ /* 0x004fc800078e0205 */
[----:B---3--:R-:W-:-:S05]  /*0090*/  IMAD.WIDE R6, R3, 0x8, R6 ;  /* 0x0000000803067825 */ /* 0x008fca00078e0206 */
[----:B-1----:R-:W2:Y:S01]  /*00a0*/  LDG.E.64 R8, desc[UR4][R6.64] ;  /* 0x0000000406087981 */ /* 0x002ea2000c1e1b00 */
[----:B------:R-:W-:-:S03]  /*00b0*/  IMAD.WIDE R12, R2, 0x8, R6 ;  /* 0x00000008020c7825 */ /* 0x000fc600078e0206 */
[----:B------:R-:W3:Y:S04]  /*00c0*/  LDG.E.64 R10, desc[UR4][R6.64+0x8] ;  /* 0x00000804060a7981 */ /* 0x000ee8000c1e1b00 */
[----:B------:R-:W4:Y:S04]  /*00d0*/  LDG.E.64 R14, desc[UR4][R12.64] ;  /* 0x000000040c0e7981 */ /* 0x000f28000c1e1b00 */
[----:B------:R-:W5:Y:S01]  /*00e0*/  LDG.E.64 R16, desc[UR4][R12.64+0x8] ;  /* 0x000008040c107981 */ /* 0x000f62000c1e1b00 */
[----:B------:R-:W-:-:S04]  /*00f0*/  LEA.HI R2, R2, R2, RZ, 0x1 ;  /* 0x0000000202027211 */ /* 0x000fc800078f08ff */
[----:B------:R-:W-:-:S05]  /*0100*/  SHF.R.S32.HI R2, RZ, 0x1, R2 ;  /* 0x00000001ff027819 */ /* 0x000fca0000011402 */
[----:B------:R-:W-:-:S04]  /*0110*/  IMAD R0, R2, UR6, R0 ;  /* 0x0000000602007c24 */ /* 0x000fc8000f8e0200 */
[----:B------:R-:W-:Y:S01]  /*0120*/  IMAD R3, R2, R0, R5 ;  /* 0x0000000002037224 */ /* 0x000fe200078e0205 */
[----:B--2---:R-:W-:-:S08]  /*0130*/  DADD R8, RZ, R8 ;  /* 0x00000000ff087229 */ /* 0x004fd00000000008 */
[----:B---3--:R-:W-:Y:S01]  /*0140*/  DADD R8, R8, R10 ;  /* 0x0000000008087229 */ /* 0x008fe2000000000a */
[----:B------:R-:W0:Y:S07]  /*0150*/  LDC.64 R10, c[0x0][0x388] ;  /* 0x0000e200ff0a7b82 */ /* 0x000e2e0000000a00 */
[----:B----4-:R-:W-:-:S08]  /*0160*/  DADD R8, R8, R14 ;  /* 0x0000000008087229 */ /* 0x010fd0000000000e */
[----:B-----5:R-:W-:-:S08]  /*0170*/  DADD R8, R8, R16 ;  /* 0x0000000008087229 */ /* 0x020fd00000000010 */
[----:B------:R-:W-:Y:S01]  /*0180*/  DMUL R8, R8, 0.25 ;  /* 0x3fd0000008087828 */ /* 0x000fe20000000000 */
[----:B0-----:R-:W-:-:S06]  /*0190*/  IMAD.WIDE R2, R3, 0x8, R10 ;  /* 0x0000000803027825 */ /* 0x001fcc00078e020a */
[----:B------:R-:W-:Y:S01]  /*01a0*/  STG.E.64 desc[UR4][R2.64], R8 ;  /* 0x0000000802007986 */ /* 0x000fe2000c101b04 */
[----:B------:R-:W-:Y:S05]  /*01b0*/  EXIT ;  /* 0x000000000000794d */ /* 0x000fea0003800000 */
.L_x_8:
        /* <DEDUP_REMOVED lines=12> */
.L_x_27:


//--------------------- .text._Z11cudaCombinePdS_S_ --------------------------
	.section	.text._Z11cudaCombinePdS_S_,"ax",@progbits
	.align	128
        .global         _Z11cudaCombinePdS_S_
        .type           _Z11cudaCombinePdS_S_,@function
        .size           _Z11cudaCombinePdS_S_,(.L_x_28 - _Z11cudaCombinePdS_S_)
        .other          _Z11cudaCombinePdS_S_,@"STO_CUDA_ENTRY STV_DEFAULT"
_Z11cudaCombinePdS_S_:
.text._Z11cudaCombinePdS_S_:
[----:B------:R-:W-:Y:S01]  /*0000*/  LDC R1, c[0x0][0x37c] ;  /* 0x0000df00ff017b82 */ /* 0x000fe20000000800 */
[----:B------:R-:W0:Y:S07]  /*0010*/  S2R R0, SR_TID.Y ;  /* 0x0000000000007919 */ /* 0x000e2e0000002200 */
[----:B------:R-:W1:Y:S01]  /*0020*/  LDC.64 R28, c[0x0][0x390] ;  /* 0x0000e400ff1c7b82 */ /* 0x000e620000000a00 */
[----:B------:R-:W2:Y:S01]  /*0030*/  LDCU.64 UR4, c[0x0][0x358] ;  /* 0x00006b00ff0477ac */ /* 0x000ea20008000a00 */
[----:B------:R-:W0:Y:S01]  /*0040*/  S2R R5, SR_CTAID.X ;  /* 0x0000000000057919 */ /* 0x000e220000002500 */
[----:B------:R-:W3:Y:S05]  /*0050*/  S2R R3, SR_TID.X ;  /* 0x0000000000037919 */ /* 0x000eea0000002100 */
[----:B------:R-:W4:Y:S01]  /*0060*/  LDC.64 R26, c[0x0][0x380] ;  /* 0x0000e000ff1a7b82 */ /* 0x000f220000000a00 */
[----:B0-----:R-:W-:-:S02]  /*0070*/  IMAD R0, R5, 0x64, R0 ;  /* 0x0000006405007824 */ /* 0x001fc400078e0200 */
[----:B-1----:R-:W-:-:S04]  /*0080*/  IMAD.WIDE.U32 R28, R5, 0x8, R28 ;  /* 0x00000008051c7825 */ /* 0x002fc800078e001c */
[----:B---3--:R-:W-:Y:S01]  /*0090*/  IMAD R0, R3, 0xa, R0 ;  /* 0x0000000a03007824 */ /* 0x008fe200078e0200 */
[----:B--2---:R-:W2:Y:S03]  /*00a0*/  LDG.E.64 R6, desc[UR4][R28.64+0x80] ;  /* 0x000080041c067981 */ /* 0x004ea6000c1e1b00 */
[----:B----4-:R-:W-:Y:S01]  /*00b0*/  IMAD.WIDE.U32 R26, R0, 0x8, R26 ;  /* 0x00000008001a7825 */ /* 0x010fe200078e001a */
[----:B------:R-:W3:Y:S04]  /*00c0*/  LDG.E.64 R2, desc[UR4][R28.64] ;  /* 0x000000041c027981 */ /* 0x000ee8000c1e1b00 */
[----:B------:R-:W3:Y:S04]  /*00d0*/  LDG.E.64 R4, desc[UR4][R26.64] ;  /* 0x000000041a047981 */ /* 0x000ee8000c1e1b00 */
[----:B------:R-:W2:Y:S04]  /*00e0*/  LDG.E.64 R8, desc[UR4][R26.64+0x3200] ;  /* 0x003200041a087981 */ /* 0x000ea8000c1e1b00 */
[----:B------:R-:W4:Y:S04]  /*00f0*/  LDG.E.64 R10, desc[UR4][R28.64+0x100] ;  /* 0x000100041c0a7981 */ /* 0x000f28000c1e1b00 */
[----:B------:R-:W4:Y:S04]  /*0100*/  LDG.E.64 R12, desc[UR4][R26.64+0x6400] ;  /* 0x006400041a0c7981 */ /* 0x000f28000c1e1b00 */
[----:B------:R-:W5:Y:S04]  /*0110*/  LDG.E.64 R14, desc[UR4][R28.64+0x180] ;  /* 0x000180041c0e7981 */ /* 0x000f68000c1e1b00 */
[----:B------:R-:W5:Y:S04]  /*0120*/  LDG.E.64 R16, desc[UR4][R26.64+0x9600] ;  /* 0x009600041a107981 */ /* 0x000f68000c1e1b00 */
[----:B------:R-:W5:Y:S04]  /*0130*/  LDG.E.64 R18, desc[UR4][R28.64+0x200] ;  /* 0x000200041c127981 */ /* 0x000f68000c1e1b00 */
[----:B------:R-:W5:Y:S04]  /*0140*/  LDG.E.64 R20, desc[UR4][R26.64+0xc800] ;  /* 0x00c800041a147981 */ /* 0x000f68000c1e1b00 */
[----:B------:R-:W5:Y:S04]  /*0150*/  LDG.E.64 R22, desc[UR4][R28.64+0x280] ;  /* 0x000280041c167981 */ /* 0x000f68000c1e1b00 */
[----:B------:R-:W5:Y:S01]  /*0160*/  LDG.E.64 R24, desc[UR4][R26.64+0xfa00] ;  /* 0x00fa00041a187981 */ /* 0x000f62000c1e1b00 */
[----:B---3--:R-:W-:Y:S01]  /*0170*/  DFMA R2, R4, R2, RZ ;  /* 0x000000020402722b */ /* 0x008fe200000000ff */
[----:B------:R-:W0:Y:S07]  /*0180*/  LDC.64 R4, c[0x0][0x388] ;  /* 0x0000e200ff047b82 */ /* 0x000e2e0000000a00 */
[----:B--2---:R-:W-:-:S08]  /*0190*/  DFMA R2, R8, R6, R2 ;  /* 0x000000060802722b */ /* 0x004fd00000000002 */
[----:B----4-:R-:W-:-:S08]  /*01a0*/  DFMA R2, R12, R10, R2 ;  /* 0x0000000a0c02722b */ /* 0x010fd00000000002 */
[----:B-----5:R-:W-:-:S08]  /*01b0*/  DFMA R2, R16, R14, R2 ;  /* 0x0000000e1002722b */ /* 0x020fd00000000002 */
[----:B------:R-:W-:Y:S01]  /*01c0*/  DFMA R2, R20, R18, R2 ;  /* 0x000000121402722b */ /* 0x000fe20000000002 */
[----:B0-----:R-:W-:-:S07]  /*01d0*/  IMAD.WIDE.U32 R4, R0, 0x8, R4 ;  /* 0x0000000800047825 */ /* 0x001fce00078e0004 */
[----:B------:R-:W-:-:S07]  /*01e0*/  DFMA R2, R24, R22, R2 ;  /* 0x000000161802722b */ /* 0x000fce0000000002 */
[----:B------:R-:W-:Y:S01]  /*01f0*/  STG.E.64 desc[UR4][R4.64], R2 ;  /* 0x0000000204007986 */ /* 0x000fe2000c101b04 */
[----:B------:R-:W-:Y:S05]  /*0200*/  EXIT ;  /* 0x000000000000794d */ /* 0x000fea0003800000 */
.L_x_9:
        /* <DEDUP_REMOVED lines=15> */
.L_x_28:


//--------------------- .text._Z10cudaConv3DPdS_S_iiii --------------------------
	.section	.text._Z10cudaConv3DPdS_S_iiii,"ax",@progbits
	.align	128
        .global         _Z10cudaConv3DPdS_S_iiii
        .type           _Z10cudaConv3DPdS_S_iiii,@function
        .size           _Z10cudaConv3DPdS_S_iiii,(.L_x_29 - _Z10cudaConv3DPdS_S_iiii)
        .other          _Z10cudaConv3DPdS_S_iiii,@"STO_CUDA_ENTRY STV_DEFAULT"
_Z10cudaConv3DPdS_S_iiii:
.text._Z10cudaConv3DPdS_S_iiii:
[----:B------:R-:W-:Y:S08]  /*0000*/  LDC R1, c[0x0][0x37c] ;  /* 0x0000df00ff017b82 */ /* 0x000ff00000000800 */
[----:B------:R-:W0:Y:S01]  /*0010*/  LDC R0, c[0x0][0x3a4] ;  /* 0x0000e900ff007b82 */ /* 0x000e220000000800 */
[----:B------:R-:W1:Y:S01]  /*0020*/  S2R R2, SR_TID.X ;  /* 0x0000000000027919 */ /* 0x000e620000002100 */
[----:B------:R-:W2:Y:S01]  /*0030*/  LDCU.64 UR4, c[0x0][0x358] ;  /* 0x00006b00ff0477ac */ /* 0x000ea20008000a00 */
[----:B------:R-:W-:Y:S01]  /*0040*/  HFMA2 R18, -RZ, RZ, 0, 0 ;  /* 0x00000000ff127431 */ /* 0x000fe200000001ff */
[----:B------:R-:W3:Y:S01]  /*0050*/  S2R R3, SR_TID.Y ;  /* 0x0000000000037919 */ /* 0x000ee20000002200 */
[----:B------:R-:W4:Y:S01]  /*0060*/  S2R R5, SR_CTAID.X ;  /* 0x0000000000057919 */ /* 0x000f220000002500 */
[----:B0-----:R-:W-:-:S13]  /*0070*/  ISETP.GE.AND P0, PT, R0, 0x1, PT ;  /* 0x000000010000780c */ /* 0x001fda0003f06270 */
[----:B-1234-:R-:W-:Y:S05]  /*0080*/  @!P0 BRA `(.L_x_10) ;  /* 0x0000000800848947 */ /* 0x01efea0003800000 */
[C---:B------:R-:W-:Y:S01]  /*0090*/  LOP3.LUT R7, R0.reuse, 0x7ffffff0, RZ, 0xc0, !PT ;  /* 0x7ffffff000077812 */ /* 0x040fe200078ec0ff */
[----:B------:R-:W-:Y:S01]  /*00a0*/  IMAD.MOV.U32 R23, RZ, RZ, RZ ;  /* 0x000000ffff177224 */ /* 0x000fe200078e00ff */
[C---:B------:R-:W-:Y:S02]  /*00b0*/  LOP3.LUT R4, R0.reuse, 0xf, RZ, 0xc0, !PT ;  /* 0x0000000f00047812 */ /* 0x040fe400078ec0ff */
[----:B------:R-:W-:Y:S02]  /*00c0*/  CS2R R18, SRZ ;  /* 0x0000000000127805 */ /* 0x000fe4000001ff00 */
[C---:B------:R-:W-:Y:S02]  /*00d0*/  LOP3.LUT R6, R0.reuse, 0x7, RZ, 0xc0, !PT ;  /* 0x0000000700067812 */ /* 0x040fe400078ec0ff */
[----:B------:R-:W-:Y:S02]  /*00e0*/  LOP3.LUT R22, R0, 0x3, RZ, 0xc0, !PT ;  /* 0x0000000300167812 */ /* 0x000fe400078ec0ff */
[----:B------:R-:W-:-:S07]  /*00f0*/  IADD3 R25, PT, PT, -R7, RZ, RZ ;  /* 0x000000ff07197210 */ /* 0x000fce0007ffe1ff */
.L_x_16:
[----:B------:R-:W0:Y:S01]  /*0100*/  LDC R0, c[0x0][0x3a4] ;  /* 0x0000e900ff007b82 */ /* 0x000e220000000800 */
[----:B------:R-:W1:Y:S01]  /*0110*/  LDCU UR6, c[0x0][0x398] ;  /* 0x00007300ff0677ac */ /* 0x000e620008000800 */
[----:B------:R-:W-:Y:S02]  /*0120*/  IMAD.IADD R26, R2, 0x1, R23 ;  /* 0x00000001021a7824 */ /* 0x000fe400078e0217 */
[----:B------:R-:W-:Y:S02]  /*0130*/  IMAD.MOV.U32 R24, RZ, RZ, RZ ;  /* 0x000000ffff187224 */ /* 0x000fe400078e00ff */
[----:B-1----:R-:W-:Y:S01]  /*0140*/  IMAD R26, R26, UR6, R3 ;  /* 0x000000061a1a7c24 */ /* 0x002fe2000f8e0203 */
[----:B0-----:R-:W-:Y:S01]  /*0150*/  ISETP.GE.U32.AND P1, PT, R0, 0x10, PT ;  /* 0x000000100000780c */ /* 0x001fe20003f26070 */
[----:B------:R-:W-:Y:S01]  /*0160*/  IMAD R27, R5, R0, R23 ;  /* 0x00000000051b7224 */ /* 0x000fe200078e0217 */
[----:B------:R-:W-:-:S03]  /*0170*/  IADD3 R23, PT, PT, R23, 0x1, RZ ;  /* 0x0000000117177810 */ /* 0x000fc60007ffe0ff */
[-C--:B------:R-:W-:Y:S01]  /*0180*/  IMAD R27, R27, R0.reuse, RZ ;  /* 0x000000001b1b7224 */ /* 0x080fe200078e02ff */
[----:B------:R-:W-:-:S07]  /*0190*/  ISETP.NE.AND P0, PT, R23, R0, PT ;  /* 0x000000001700720c */ /* 0x000fce0003f05270 */
[----:B------:R-:W-:Y:S06]  /*01a0*/  @!P1 BRA `(.L_x_11) ;  /* 0x0000000000f49947 */ /* 0x000fec0003800000 */
[----:B------:R-:W-:Y:S01]  /*01b0*/  MOV R29, R27 ;  /* 0x0000001b001d7202 */ /* 0x000fe20000000f00 */
[----:B------:R-:W-:Y:S01]  /*01c0*/  IMAD.MOV.U32 R24, RZ, RZ, R26 ;  /* 0x000000ffff187224 */ /* 0x000fe200078e001a */
[----:B------:R-:W-:-:S07]  /*01d0*/  MOV R28, R25 ;  /* 0x00000019001c7202 */ /* 0x000fce0000000f00 */
.L_x_12:
[----:B------:R-:W0:Y:S08]  /*01e0*/  LDC.64 R8, c[0x0][0x380] ;  /* 0x0000e000ff087b82 */ /* 0x000e300000000a00 */
[----:B------:R-:W1:Y:S01]  /*01f0*/  LDC.64 R10, c[0x0][0x388] ;  /* 0x0000e200ff0a7b82 */ /* 0x000e620000000a00 */
[----:B0-----:R-:W-:-:S05]  /*0200*/  IMAD.WIDE R8, R24, 0x8, R8 ;  /* 0x0000000818087825 */ /* 0x001fca00078e0208 */
[----:B------:R-:W2:Y:S01]  /*0210*/  LDG.E.64 R16, desc[UR4][R8.64] ;  /* 0x0000000408107981 */ /* 0x000ea2000c1e1b00 */
[----:B-1----:R-:W-:-:S03]  /*0220*/  IMAD.WIDE R10, R29, 0x8, R10 ;  /* 0x000000081d0a7825 */ /* 0x002fc600078e020a */
[----:B------:R-:W3:Y:S04]  /*0230*/  LDG.E.64 R12, desc[UR4][R8.64+0x8] ;  /* 0x00000804080c7981 */ /* 0x000ee8000c1e1b00 */
[----:B------:R-:W2:Y:S04]  /*0240*/  LDG.E.64 R14, desc[UR4][R10.64] ;  /* 0x000000040a0e7981 */ /* 0x000ea8000c1e1b00 */
[----:B------:R-:W3:Y:S01]  /*0250*/  LDG.E.64 R20, desc[UR4][R10.64+0x8] ;  /* 0x000008040a147981 */ /* 0x000ee2000c1e1b00 */
[----:B--2---:R-:W-:-:S03]  /*0260*/  DFMA R14, R16, R14, R18 ;  /* 0x0000000e100e722b */ /* 0x004fc60000000012 */
[----:B------:R-:W2:Y:S04]  /*0270*/  LDG.E.64 R16, desc[UR4][R8.64+0x10] ;  /* 0x0000100408107981 */ /* 0x000ea8000c1e1b00 */
[----:B------:R-:W4:Y:S01]  /*0280*/  LDG.E.64 R18, desc[UR4][R10.64+0x18] ;  /* 0x000018040a127981 */ /* 0x000f22000c1e1b00 */
[----:B---3--:R-:W-:-:S03]  /*0290*/  DFMA R20, R12, R20, R14 ;  /* 0x000000140c14722b */ /* 0x008fc6000000000e */
[----:B------:R-:W2:Y:S04]  /*02a0*/  LDG.E.64 R14, desc[UR4][R10.64+0x10] ;  /* 0x000010040a0e7981 */ /* 0x000ea8000c1e1b00 */
[----:B------:R-:W4:Y:S01]  /*02b0*/  LDG.E.64 R12, desc[UR4][R8.64+0x18] ;  /* 0x00001804080c7981 */ /* 0x000f22000c1e1b00 */
[----:B--2---:R-:W-:-:S03]  /*02c0*/  DFMA R14, R16, R14, R20 ;  /* 0x0000000e100e722b */ /* 0x004fc60000000014 */
[----:B------:R-:W2:Y:S04]  /*02d0*/  LDG.E.64 R16, desc[UR4][R8.64+0x20] ;  /* 0x0000200408107981 */ /* 0x000ea8000c1e1b00 */
[----:B------:R-:W3:Y:S01]  /*02e0*/  LDG.E.64 R20, desc[UR4][R10.64+0x28] ;  /* 0x000028040a147981 */ /* 0x000ee2000c1e1b00 */
[----:B----4-:R-:W-:-:S03]  /*02f0*/  DFMA R18, R12, R18, R14 ;  /* 0x000000120c12722b */ /* 0x010fc6000000000e */
        /* <DEDUP_REMOVED lines=16> */
[----:B------:R-:W2:Y:S01]  /*0400*/  LDG.E.64 R16, desc[UR4][R10.64+0x50] ;  /* 0x000050040a107981 */ /* 0x000ea2000c1e1b00 */
[----:B---3--:R-:W-:-:S03]  /*0410*/  DFMA R20, R12, R20, R14 ;  /* 0x000000140c14722b */ /* 0x008fc6000000000e */
[----:B------:R-:W3:Y:S04]  /*0420*/  LDG.E.64 R14, desc[UR4][R8.64+0x58] ;  /* 0x00005804080e7981 */ /* 0x000ee8000c1e1b00 */
[----:B------:R-:W3:Y:S01]  /*0430*/  LDG.E.64 R12, desc[UR4][R10.64+0x58] ;  /* 0x000058040a0c7981 */ /* 0x000ee2000c1e1b00 */
[----:B--2---:R-:W-:-:S03]  /*0440*/  DFMA R16, R18, R16, R20 ;  /* 0x000000101210722b */ /* 0x004fc60000000014 */
[----:B------:R-:W2:Y:S04]  /*0450*/  LDG.E.64 R18, desc[UR4][R8.64+0x68] ;  /* 0x0000680408127981 */ /* 0x000ea8000c1e1b00 */
[----:B------:R-:W2:Y:S01]  /*0460*/  LDG.E.64 R20, desc[UR4][R10.64+0x68] ;  /* 0x000068040a147981 */ /* 0x000ea2000c1e1b00 */
[----:B---3--:R-:W-:-:S03]  /*0470*/  DFMA R12, R14, R12, R16 ;  /* 0x0000000c0e0c722b */ /* 0x008fc60000000010 */
[----:B------:R-:W3:Y:S04]  /*0480*/  LDG.E.64 R14, desc[UR4][R8.64+0x60] ;  /* 0x00006004080e7981 */ /* 0x000ee8000c1e1b00 */
[----:B------:R-:W3:Y:S02]  /*0490*/  LDG.E.64 R16, desc[UR4][R10.64+0x60] ;  /* 0x000060040a107981 */ /* 0x000ee4000c1e1b00 */
[----:B---3--:R-:W-:Y:S02]  /*04a0*/  DFMA R12, R14, R16, R12 ;  /* 0x000000100e0c722b */ /* 0x008fe4000000000c */
[----:B------:R-:W3:Y:S04]  /*04b0*/  LDG.E.64 R14, desc[UR4][R8.64+0x70] ;  /* 0x00007004080e7981 */ /* 0x000ee8000c1e1b00 */
[----:B------:R-:W4:Y:S02]  /*04c0*/  LDG.E.64 R16, desc[UR4][R8.64+0x78] ;  /* 0x0000780408107981 */ /* 0x000f24000c1e1b00 */
[----:B--2---:R-:W-:-:S02]  /*04d0*/  DFMA R18, R18, R20, R12 ;  /* 0x000000141212722b */ /* 0x004fc4000000000c */
[----:B------:R-:W3:Y:S04]  /*04e0*/  LDG.E.64 R12, desc[UR4][R10.64+0x70] ;  /* 0x000070040a0c7981 */ /* 0x000ee8000c1e1b00 */
[----:B------:R-:W4:Y:S01]  /*04f0*/  LDG.E.64 R20, desc[UR4][R10.64+0x78] ;  /* 0x000078040a147981 */ /* 0x000f22000c1e1b00 */
[----:B------:R-:W-:-:S05]  /*0500*/  VIADD R28, R28, 0x10 ;  /* 0x000000101c1c7836 */ /* 0x000fca0000000000 */
[----:B------:R-:W-:Y:S01]  /*0510*/  ISETP.NE.AND P1, PT, R28, RZ, PT ;  /* 0x000000ff1c00720c */ /* 0x000fe20003f25270 */
[----:B------:R-:W-:Y:S01]  /*0520*/  VIADD R29, R29, 0x10 ;  /* 0x000000101d1d7836 */ /* 0x000fe20000000000 */
[----:B------:R-:W-:Y:S01]  /*0530*/  IADD3 R24, PT, PT, R24, 0x10, RZ ;  /* 0x0000001018187810 */ /* 0x000fe20007ffe0ff */
[----:B---3--:R-:W-:-:S08]  /*0540*/  DFMA R18, R14, R12, R18 ;  /* 0x0000000c0e12722b */ /* 0x008fd00000000012 */
[----:B----4-:R-:W-:Y:S02]  /*0550*/  DFMA R18, R16, R20, R18 ;  /* 0x000000141012722b */ /* 0x010fe40000000012 */
[----:B------:R-:W-:Y:S09]  /*0560*/  @P1 BRA `(.L_x_12) ;  /* 0xfffffffc001c1947 */ /* 0x000ff2000383ffff */
[----:B------:R-:W-:-:S07]  /*0570*/  MOV R24, R7 ;  /* 0x0000000700187202 */ /* 0x000fce0000000f00 */
.L_x_11:
[----:B------:R-:W-:-:S13]  /*0580*/  ISETP.NE.AND P1, PT, R4, RZ, PT ;  /* 0x000000ff0400720c */ /* 0x000fda0003f25270 */
[----:B------:R-:W-:Y:S05]  /*0590*/  @!P1 BRA `(.L_x_13) ;  /* 0x0000000400389947 */ /* 0x000fea0003800000 */
[----:B------:R-:W-:Y:S01]  /*05a0*/  VIADD R8, R4, 0xffffffff ;  /* 0xffffffff04087836 */ /* 0x000fe20000000000 */
[----:B------:R-:W-:-:S04]  /*05b0*/  ISETP.NE.AND P2, PT, R6, RZ, PT ;  /* 0x000000ff0600720c */ /* 0x000fc80003f45270 */
[----:B------:R-:W-:-:S13]  /*05c0*/  ISETP.GE.U32.AND P1, PT, R8, 0x7, PT ;  /* 0x000000070800780c */ /* 0x000fda0003f26070 */
[----:B------:R-:W-:Y:S05]  /*05d0*/  @!P1 BRA `(.L_x_14) ;  /* 0x00000000007c9947 */ /* 0x000fea0003800000 */
[----:B------:R-:W0:Y:S01]  /*05e0*/  LDC.64 R10, c[0x0][0x380] ;  /* 0x0000e000ff0a7b82 */ /* 0x000e220000000a00 */
[----:B------:R-:W-:Y:S01]  /*05f0*/  IADD3 R13, PT, PT, R26, R24, RZ ;  /* 0x000000181a0d7210 */ /* 0x000fe20007ffe0ff */
[----:B------:R-:W-:-:S06]  /*0600*/  IMAD.IADD R15, R27, 0x1, R24 ;  /* 0x000000011b0f7824 */ /* 0x000fcc00078e0218 */
        /* <DEDUP_REMOVED lines=15> */
[----:B------:R-:W2:Y:S01]  /*0700*/  LDG.E.64 R16, desc[UR4][R8.64+0x20] ;  /* 0x0000200408107981 */ /* 0x000ea2000c1e1b00 */
[----:B----4-:R-:W-:-:S03]  /*0710*/  DFMA R20, R12, R20, R14 ;  /* 0x000000140c14722b */ /* 0x010fc6000000000e */
[----:B------:R-:W3:Y:S04]  /*0720*/  LDG.E.64 R14, desc[UR4][R10.64+0x28] ;  /* 0x000028040a0e7981 */ /* 0x000ee8000c1e1b00 */
[----:B------:R-:W3:Y:S01]  /*0730*/  LDG.E.64 R12, desc[UR4][R8.64+0x28] ;  /* 0x00002804080c7981 */ /* 0x000ee2000c1e1b00 */
[----:B--2---:R-:W-:-:S03]  /*0740*/  DFMA R16, R18, R16, R20 ;  /* 0x000000101210722b */ /* 0x004fc60000000014 */
[----:B------:R-:W2:Y:S04]  /*0750*/  LDG.E.64 R18, desc[UR4][R10.64+0x38] ;  /* 0x000038040a127981 */ /* 0x000ea8000c1e1b00 */
[----:B------:R-:W2:Y:S01]  /*0760*/  LDG.E.64 R20, desc[UR4][R8.64+0x38] ;  /* 0x0000380408147981 */ /* 0x000ea2000c1e1b00 */
[----:B---3--:R-:W-:-:S03]  /*0770*/  DFMA R16, R14, R12, R16 ;  /* 0x0000000c0e10722b */ /* 0x008fc60000000010 */
[----:B------:R-:W3:Y:S04]  /*0780*/  LDG.E.64 R14, desc[UR4][R10.64+0x30] ;  /* 0x000030040a0e7981 */ /* 0x000ee8000c1e1b00 */
[----:B------:R-:W3:Y:S01]  /*0790*/  LDG.E.64 R12, desc[UR4][R8.64+0x30] ;  /* 0x00003004080c7981 */ /* 0x000ee2000c1e1b00 */
[----:B------:R-:W-:Y:S01]  /*07a0*/  IADD3 R24, PT, PT, R24, 0x8, RZ ;  /* 0x0000000818187810 */ /* 0x000fe20007ffe0ff */
[----:B---3--:R-:W-:-:S08]  /*07b0*/  DFMA R12, R14, R12, R16 ;  /* 0x0000000c0e0c722b */ /* 0x008fd00000000010 */
[----:B--2---:R-:W-:-:S11]  /*07c0*/  DFMA R18, R18, R20, R12 ;  /* 0x000000141212722b */ /* 0x004fd6000000000c */
.L_x_14:
        /* <DEDUP_REMOVED lines=24> */
.L_x_15:
[----:B------:R-:W-:Y:S05]  /*0950*/  @!P2 BRA `(.L_x_13) ;  /* 0x000000000048a947 */ /* 0x000fea0003800000 */
[----:B------:R-:W0:Y:S01]  /*0960*/  LDC.64 R10, c[0x0][0x380] ;  /* 0x0000e000ff0a7b82 */ /* 0x000e220000000a00 */
[----:B------:R-:W-:Y:S01]  /*0970*/  IADD3 R13, PT, PT, R26, R24, RZ ;  /* 0x000000181a0d7210 */ /* 0x000fe20007ffe0ff */
[----:B------:R-:W-:-:S06]  /*0980*/  IMAD.IADD R27, R27, 0x1, R24 ;  /* 0x000000011b1b7824 */ /* 0x000fcc00078e0218 */
[----:B------:R-:W1:Y:S01]  /*0990*/  LDC.64 R8, c[0x0][0x388] ;  /* 0x0000e200ff087b82 */ /* 0x000e620000000a00 */
[----:B0-----:R-:W-:-:S05]  /*09a0*/  IMAD.WIDE R10, R13, 0x8, R10 ;  /* 0x000000080d0a7825 */ /* 0x001fca00078e020a */
[----:B------:R-:W2:Y:S01]  /*09b0*/  LDG.E.64 R14, desc[UR4][R10.64] ;  /* 0x000000040a0e7981 */ /* 0x000ea2000c1e1b00 */
[----:B-1----:R-:W-:-:S05]  /*09c0*/  IMAD.WIDE R8, R27, 0x8, R8 ;  /* 0x000000081b087825 */ /* 0x002fca00078e0208 */
[----:B------:R-:W2:Y:S01]  /*09d0*/  LDG.E.64 R12, desc[UR4][R8.64] ;  /* 0x00000004080c7981 */ /* 0x000ea2000c1e1b00 */
[----:B------:R-:W-:Y:S01]  /*09e0*/  ISETP.NE.AND P1, PT, R22, 0x1, PT ;  /* 0x000000011600780c */ /* 0x000fe20003f25270 */
[----:B--2---:R-:W-:-:S12]  /*09f0*/  DFMA R18, R14, R12, R18 ;  /* 0x0000000c0e12722b */ /* 0x004fd80000000012 */
[----:B------:R-:W-:Y:S05]  /*0a00*/  @!P1 BRA `(.L_x_13) ;  /* 0x00000000001c9947 */ /* 0x000fea0003800000 */
[----:B------:R-:W-:Y:S01]  /*0a10*/  ISETP.NE.AND P1, PT, R22, 0x2, PT ;  /* 0x000000021600780c */ /* 0x000fe20003f25270 */
[----:B------:R-:W2:Y:S04]  /*0a20*/  LDG.E.64 R14, desc[UR4][R10.64+0x8] ;  /* 0x000008040a0e7981 */ /* 0x000ea8000c1e1b00 */
[----:B------:R-:W2:Y:S08]  /*0a30*/  LDG.E.64 R12, desc[UR4][R8.64+0x8] ;  /* 0x00000804080c7981 */ /* 0x000eb0000c1e1b00 */
[----:B------:R-:W3:Y:S04]  /*0a40*/  @P1 LDG.E.64 R16, desc[UR4][R10.64+0x10] ;  /* 0x000010040a101981 */ /* 0x000ee8000c1e1b00 */
[----:B------:R-:W3:Y:S01]  /*0a50*/  @P1 LDG.E.64 R20, desc[UR4][R8.64+0x10] ;  /* 0x0000100408141981 */ /* 0x000ee2000c1e1b00 */
[----:B--2---:R-:W-:-:S08]  /*0a60*/  DFMA R18, R14, R12, R18 ;  /* 0x0000000c0e12722b */ /* 0x004fd00000000012 */
[----:B---3--:R-:W-:-:S11]  /*0a70*/  @P1 DFMA R18, R16, R20, R18 ;  /* 0x000000141012122b */ /* 0x008fd60000000012 */
.L_x_13:
[----:B------:R-:W-:Y:S05]  /*0a80*/  @P0 BRA `(.L_x_16) ;  /* 0xfffffff4009c0947 */ /* 0x000fea000383ffff */
[----:B------:R0:W1:Y:S02]  /*0a90*/  F2F.F32.F64 R18, R18 ;  /* 0x0000001200127310 */ /* 0x0000640000301000 */
.L_x_10:
[C---:B-1----:R-:W-:Y:S01]  /*0aa0*/  FMUL R6, |R18|.reuse, 2.8853900432586669922 ;  /* 0x4038aa3b12067820 */ /* 0x042fe20000400200 */
[----:B------:R-:W1:Y:S01]  /*0ab0*/  LDC R9, c[0x0][0x398] ;  /* 0x0000e600ff097b82 */ /* 0x000e620000000800 */
[----:B------:R-:W-:Y:S01]  /*0ac0*/  MOV R10, 0x3c80f082 ;  /* 0x3c80f082000a7802 */ /* 0x000fe20000000f00 */
[C---:B------:R-:W-:Y:S01]  /*0ad0*/  FMUL R11, R18.reuse, R18 ;  /* 0x00000012120b7220 */ /* 0x040fe20000400000 */
[----:B------:R-:W-:Y:S02]  /*0ae0*/  MOV R7, 0x3f800000 ;  /* 0x3f80000000077802 */ /* 0x000fe40000000f00 */
[----:B------:R-:W2:Y:S01]  /*0af0*/  MUFU.EX2 R6, R6 ;  /* 0x0000000600067308 */ /* 0x000ea20000000800 */
[C---:B------:R-:W-:Y:S01]  /*0b00*/  FFMA R10, R11.reuse, R10, -0.052303962409496307373 ;  /* 0xbd563cae0b0a7423 */ /* 0x040fe2000000000a */
[C---:B------:R-:W-:Y:S02]  /*0b10*/  FSETP.GE.AND P0, PT, |R18|.reuse, 9.010913848876953125, PT ;  /* 0x41102cb41200780b */ /* 0x040fe40003f06200 */
[----:B------:R-:W-:Y:S01]  /*0b20*/  FSETP.GE.AND P1, PT, |R18|, 0.60000002384185791016, PT ;  /* 0x3f19999a1200780b */ /* 0x000fe20003f26200 */
[----:B------:R-:W-:Y:S01]  /*0b30*/  FFMA R10, R11, R10, 0.1331529766321182251 ;  /* 0x3e0859410b0a7423 */ /* 0x000fe2000000000a */
[----:B--2---:R-:W-:Y:S01]  /*0b40*/  FADD R8, R6, 1 ;  /* 0x3f80000006087421 */ /* 0x004fe20000000000 */
[----:B-1----:R-:W-:-:S05]  /*0b50*/  IMAD.IADD R4, R9, 0x1, -R0 ;  /* 0x0000000109047824 */ /* 0x002fca00078e0a00 */
[----:B------:R-:W1:Y:S01]  /*0b60*/  MUFU.RCP R8, R8 ;  /* 0x0000000800087308 */ /* 0x000e620000001000 */
[----:B------:R-:W-:-:S05]  /*0b70*/  IMAD R13, R4, R5, R5 ;  /* 0x00000005040d7224 */ /* 0x000fca00078e0205 */
[----:B------:R-:W-:Y:S01]  /*0b80*/  IADD3 R13, PT, PT, R13, R2, RZ ;  /* 0x000000020d0d7210 */ /* 0x000fe20007ffe0ff */
[----:B-1----:R-:W-:Y:S02]  /*0b90*/  FFMA R0, R8, -2, R7 ;  /* 0xc000000008007823 */ /* 0x002fe40000000007 */
[----:B------:R-:W1:Y:S03]  /*0ba0*/  LDC.64 R6, c[0x0][0x390] ;  /* 0x0000e400ff067b82 */ /* 0x000e660000000a00 */
[----:B------:R-:W-:Y:S01]  /*0bb0*/  FSEL R9, R0, 1, !P0 ;  /* 0x3f80000000097808 */ /* 0x000fe20004000000 */
[----:B------:R-:W-:-:S03]  /*0bc0*/  FFMA R0, R11, R10, -0.33332768082618713379 ;  /* 0xbeaaa9ed0b007423 */ /* 0x000fc6000000000a */
[----:B------:R-:W-:Y:S01]  /*0bd0*/  LOP3.LUT R5, R9, 0x80000000, R18, 0xb8, !PT ;  /* 0x8000000009057812 */ /* 0x000fe200078eb812 */
[----:B------:R-:W-:Y:S01]  /*0be0*/  FFMA R11, R11, R0, RZ ;  /* 0x000000000b0b7223 */ /* 0x000fe200000000ff */
[----:B------:R-:W-:-:S03]  /*0bf0*/  IMAD R0, R4, R13, R13 ;  /* 0x0000000d04007224 */ /* 0x000fc600078e020d */
[----:B------:R-:W-:Y:S02]  /*0c00*/  @!P1 FFMA R5, R11, R18, R18 ;  /* 0x000000120b059223 */ /* 0x000fe40000000012 */
[----:B------:R-:W-:-:S04]  /*0c10*/  IADD3 R3, PT, PT, R0, R3, RZ ;  /* 0x0000000300037210 */ /* 0x000fc80007ffe0ff */
[----:B------:R-:W2:Y:S01]  /*0c20*/  F2F.F64.F32 R4, R5 ;  /* 0x0000000500047310 */ /* 0x000ea20000201800 */
[----:B-1----:R-:W-:-:S05]  /*0c30*/  IMAD.WIDE R6, R3, 0x8, R6 ;  /* 0x0000000803067825 */ /* 0x002fca00078e0206 */
[----:B--2---:R-:W-:Y:S01]  /*0c40*/  STG.E.64 desc[UR4][R6.64], R4 ;  /* 0x0000000406007986 */ /* 0x004fe2000c101b04 */
[----:B------:R-:W-:Y:S05]  /*0c50*/  EXIT ;  /* 0x000000000000794d */ /* 0x000fea0003800000 */
.L_x_17:
        /* <DEDUP_REMOVED lines=10> */
.L_x_29:


//--------------------- .text._Z10cudaConv2DPdS_S_iiii --------------------------
	.section	.text._Z10cudaConv2DPdS_S_iiii,"ax",@progbits
	.align	128
        .global         _Z10cudaConv2DPdS_S_iiii
        .type           _Z10cudaConv2DPdS_S_iiii,@function
        .size           _Z10cudaConv2DPdS_S_iiii,(.L_x_30 - _Z10cudaConv2DPdS_S_iiii)
        .other          _Z10cudaConv2DPdS_S_iiii,@"STO_CUDA_ENTRY STV_DEFAULT"
_Z10cudaConv2DPdS_S_iiii:
.text._Z10cudaConv2DPdS_S_iiii:
        /* <DEDUP_REMOVED lines=16> */
.L_x_24:
        /* <DEDUP_REMOVED lines=14> */
.L_x_20:
        /* <DEDUP_REMOVED lines=58> */
.L_x_19:
        /* <DEDUP_REMOVED lines=37> */
.L_x_22:
        /* <DEDUP_REMOVED lines=24> */
.L_x_23:
        /* <DEDUP_REMOVED lines=19> */
.L_x_21:
[----:B------:R-:W-:Y:S05]  /*0a80*/  @P0 BRA `(.L_x_24) ;  /* 0xfffffff4009c0947 */ /* 0x000fea000383ffff */
[----:B------:R0:W1:Y:S02]  /*0a90*/  F2F.F32.F64 R18, R18 ;  /* 0x0000001200127310 */ /* 0x0000640000301000 */
.L_x_18:
        /* <DEDUP_REMOVED lines=28> */
.L_x_25:
        /* <DEDUP_REMOVED lines=10> */
.L_x_30:


//--------------------- .nv.shared.reserved.0     --------------------------
	.section	.nv.shared.reserved.0,"aw",@nobits
	.weak		__nv_reservedSMEM_offset_0_alias
	.size		__nv_reservedSMEM_offset_0_alias, 0, 64
	.other		__nv_reservedSMEM_offset_0_alias,@"STO_CUDA_RESERVED_SHARED STV_DEFAULT"
__nv_reservedSMEM_offset_0_alias:
	.zero		0
	.zero		64


//--------------------- .nv.constant0._Z18cudaFullyConnectedPdS_S_iiii --------------------------
	.section	.nv.constant0._Z18cudaFullyConnectedPdS_S_iiii,"a",@progbits
	.sectionflags	@""
	.align	4
.nv.constant0._Z18cudaFullyConnectedPdS_S_iiii:
	.zero		936


//--------------------- .nv.constant0._Z12cudaMeanPoolPdS_iii --------------------------
	.section	.nv.constant0._Z12cudaMeanPoolPdS_iii,"a",@progbits
	.sectionflags	@""
	.align	4
.nv.constant0._Z12cudaMeanPoolPdS_iii:
	.zero		924


//--------------------- .nv.constant0._Z11cudaCombinePdS_S_ --------------------------
	.section	.nv.constant0._Z11cudaCombinePdS_S_,"a",@progbits
	.sectionflags	@""
	.align	4
.nv.constant0._Z11cudaCombinePdS_S_:
	.zero		920


//--------------------- .nv.constant0._Z10cudaConv3DPdS_S_iiii --------------------------
	.section	.nv.constant0._Z10cudaConv3DPdS_S_iiii,"a",@progbits
	.sectionflags	@""
	.align	4
.nv.constant0._Z10cudaConv3DPdS_S_iiii:
	.zero		936


//--------------------- .nv.constant0._Z10cudaConv2DPdS_S_iiii --------------------------
	.section	.nv.constant0._Z10cudaConv2DPdS_S_iiii,"a",@progbits
	.sectionflags	@""
	.align	4
.nv.constant0._Z10cudaConv2DPdS_S_iiii:
	.zero		936


//--------------------- SYMBOLS --------------------------

	.type		.nv.reservedSmem.offset0,@object
	.size		.nv.reservedSmem.offset0,0x4
